	.target	sm_90a

	.elftype	@"ET_EXEC"


//--------------------- .note.nv.tkinfo           --------------------------
	.section	.note.nv.tkinfo,"",@"SHT_NOTE"
	.sectionflags	@"SHF_NOTE_NV_TKINFO"
	.tkinfo
        /*0018*/ 	.word	0x00000002
        /*0030*/ 	.string	""
        /*0030*/ 	.string	"ptxas"
        /*0030*/ 	.string	"Cuda compilation tools, release 13.0, V13.0.88"
        /*0030*/ 	.string	"Build cuda_13.0.r13.0/compiler.36424714_0"
        /*0030*/ 	.string	"-arch sm_90a -m 64 "



//--------------------- .note.nv.cuinfo           --------------------------
	.section	.note.nv.cuinfo,"",@"SHT_NOTE"
	.sectionflags	@"SHF_NOTE_NV_CUINFO"
        /*0018*/ 	.short	0x0002
        /*001a*/ 	.short	0x005a
        /*001c*/ 	.short	0x0082
	.zero		2


//--------------------- .nv.info                  --------------------------
	.section	.nv.info,"",@"SHT_CUDA_INFO"
	.align	4


	//----- nvinfo : EIATTR_REGCOUNT
	.align		4
        /*0000*/ 	.byte	0x04, 0x2f
        /*0002*/ 	.short	(.L_15 - .L_14)
	.align		4
.L_14:
        /*0004*/ 	.word	index@(_ZN7cutlass13device_kernelINS_4gemm6kernel13GemmUniversalIN4cute5tupleIJiiiiEEENS1_10collective13CollectiveMmaINS1_34MainloopSm90TmaGmmaWarpSpecializedILi5ENS5_IJNS4_1CILi1EEESB_SB_EEENS1_32KernelTmaWarpSpecializedPingpongEEENS5_IJNSA_ILi64EEESF_SF_EEEaNS5_IJlSB_lEEEaSH_NS4_8TiledMMAINS4_8MMA_AtomIJNS4_4SM904GMMA26MMA_64x64x32_S32S8S8_SS_TNEEEENS4_6LayoutISC_NS5_IJNSA_ILi0EEESP_SP_EEEEENS5_IJNS4_10UnderscoreESS_SS_EEEEENS4_13SM90_TMA_LOADENS4_14ComposedLayoutINS4_7SwizzleILi2ELi4ELi3EEENS4_18smem_ptr_flag_bitsILi8EEENSO_INS5_IJNSA_ILi8EEESF_EEENS5_IJSF_SB_EEEEEEEvNS4_8identityESV_S15_vS16_EENS_8epilogue10collective6detail29Sm90TmaWarpSpecializedAdapterINS19_15DefaultEpilogueIaSH_SH_NS18_6thread17LinearCombinationIaLi1EiiLNS1D_9ScaleType4KindE0ELNS_15FloatRoundStyleE2EaEENS1_15EpilogueDefaultEEEEEvvEEEEvNT_6ParamsE)
        /*0008*/ 	.word	0x000000a8


	//----- nvinfo : EIATTR_FRAME_SIZE
	.align		4
.L_15:
        /*000c*/ 	.byte	0x04, 0x11
        /*000e*/ 	.short	(.L_17 - .L_16)
	.align		4
.L_16:
        /*0010*/ 	.word	index@(_ZN7cutlass13device_kernelINS_4gemm6kernel13GemmUniversalIN4cute5tupleIJiiiiEEENS1_10collective13CollectiveMmaINS1_34MainloopSm90TmaGmmaWarpSpecializedILi5ENS5_IJNS4_1CILi1EEESB_SB_EEENS1_32KernelTmaWarpSpecializedPingpongEEENS5_IJNSA_ILi64EEESF_SF_EEEaNS5_IJlSB_lEEEaSH_NS4_8TiledMMAINS4_8MMA_AtomIJNS4_4SM904GMMA26MMA_64x64x32_S32S8S8_SS_TNEEEENS4_6LayoutISC_NS5_IJNSA_ILi0EEESP_SP_EEEEENS5_IJNS4_10UnderscoreESS_SS_EEEEENS4_13SM90_TMA_LOADENS4_14ComposedLayoutINS4_7SwizzleILi2ELi4ELi3EEENS4_18smem_ptr_flag_bitsILi8EEENSO_INS5_IJNSA_ILi8EEESF_EEENS5_IJSF_SB_EEEEEEEvNS4_8identityESV_S15_vS16_EENS_8epilogue10collective6detail29Sm90TmaWarpSpecializedAdapterINS19_15DefaultEpilogueIaSH_SH_NS18_6thread17LinearCombinationIaLi1EiiLNS1D_9ScaleType4KindE0ELNS_15FloatRoundStyleE2EaEENS1_15EpilogueDefaultEEEEEvvEEEEvNT_6ParamsE)
        /*0014*/ 	.word	0x00000008


	//----- nvinfo : EIATTR_MIN_STACK_SIZE
	.align		4
.L_17:
        /*0018*/ 	.byte	0x04, 0x12
        /*001a*/ 	.short	(.L_19 - .L_18)
	.align		4
.L_18:
        /*001c*/ 	.word	index@(_ZN7cutlass13device_kernelINS_4gemm6kernel13GemmUniversalIN4cute5tupleIJiiiiEEENS1_10collective13CollectiveMmaINS1_34MainloopSm90TmaGmmaWarpSpecializedILi5ENS5_IJNS4_1CILi1EEESB_SB_EEENS1_32KernelTmaWarpSpecializedPingpongEEENS5_IJNSA_ILi64EEESF_SF_EEEaNS5_IJlSB_lEEEaSH_NS4_8TiledMMAINS4_8MMA_AtomIJNS4_4SM904GMMA26MMA_64x64x32_S32S8S8_SS_TNEEEENS4_6LayoutISC_NS5_IJNSA_ILi0EEESP_SP_EEEEENS5_IJNS4_10UnderscoreESS_SS_EEEEENS4_13SM90_TMA_LOADENS4_14ComposedLayoutINS4_7SwizzleILi2ELi4ELi3EEENS4_18smem_ptr_flag_bitsILi8EEENSO_INS5_IJNSA_ILi8EEESF_EEENS5_IJSF_SB_EEEEEEEvNS4_8identityESV_S15_vS16_EENS_8epilogue10collective6detail29Sm90TmaWarpSpecializedAdapterINS19_15DefaultEpilogueIaSH_SH_NS18_6thread17LinearCombinationIaLi1EiiLNS1D_9ScaleType4KindE0ELNS_15FloatRoundStyleE2EaEENS1_15EpilogueDefaultEEEEEvvEEEEvNT_6ParamsE)
        /*0020*/ 	.word	0x00000008
.L_19:


//--------------------- .nv.compat                --------------------------
	.section	.nv.compat,"",@"SHT_CUDA_COMPAT_INFO"
	.align	4
        /*0000*/ 	.byte	0x02, 0x09, 0x01, 0x00, 0x02, 0x02, 0x04, 0x00, 0x02, 0x05, 0x05, 0x00, 0x03, 0x07, 0x01, 0x01
        /*0010*/ 	.byte	0x02, 0x03, 0x01, 0x00, 0x02, 0x06, 0x01, 0x00, 0x04, 0x0b, 0x08, 0x00, 0x00, 0x00, 0x00, 0x00
        /*0020*/ 	.byte	0x00, 0x00, 0x00, 0x00


//--------------------- .nv.info._ZN7cutlass13device_kernelINS_4gemm6kernel13GemmUniversalIN4cute5tupleIJiiiiEEENS1_10collective13CollectiveMmaINS1_34MainloopSm90TmaGmmaWarpSpecializedILi5ENS5_IJNS4_1CILi1EEESB_SB_EEENS1_32KernelTmaWarpSpecializedPingpongEEENS5_IJNSA_ILi64EEESF_SF_EEEaNS5_IJlSB_lEEEaSH_NS4_8TiledMMAINS4_8MMA_AtomIJNS4_4SM904GMMA26MMA_64x64x32_S32S8S8_SS_TNEEEENS4_6LayoutISC_NS5_IJNSA_ILi0EEESP_SP_EEEEENS5_IJNS4_10UnderscoreESS_SS_EEEEENS4_13SM90_TMA_LOADENS4_14ComposedLayoutINS4_7SwizzleILi2ELi4ELi3EEENS4_18smem_ptr_flag_bitsILi8EEENSO_INS5_IJNSA_ILi8EEESF_EEENS5_IJSF_SB_EEEEEEEvNS4_8identityESV_S15_vS16_EENS_8epilogue10collective6detail29Sm90TmaWarpSpecializedAdapterINS19_15DefaultEpilogueIaSH_SH_NS18_6thread17LinearCombinationIaLi1EiiLNS1D_9ScaleType4KindE0ELNS_15FloatRoundStyleE2EaEENS1_15EpilogueDefaultEEEEEvvEEEEvNT_6ParamsE --------------------------
	.section	.nv.info._ZN7cutlass13device_kernelINS_4gemm6kernel13GemmUniversalIN4cute5tupleIJiiiiEEENS1_10collective13CollectiveMmaINS1_34MainloopSm90TmaGmmaWarpSpecializedILi5ENS5_IJNS4_1CILi1EEESB_SB_EEENS1_32KernelTmaWarpSpecializedPingpongEEENS5_IJNSA_ILi64EEESF_SF_EEEaNS5_IJlSB_lEEEaSH_NS4_8TiledMMAINS4_8MMA_AtomIJNS4_4SM904GMMA26MMA_64x64x32_S32S8S8_SS_TNEEEENS4_6LayoutISC_NS5_IJNSA_ILi0EEESP_SP_EEEEENS5_IJNS4_10UnderscoreESS_SS_EEEEENS4_13SM90_TMA_LOADENS4_14ComposedLayoutINS4_7SwizzleILi2ELi4ELi3EEENS4_18smem_ptr_flag_bitsILi8EEENSO_INS5_IJNSA_ILi8EEESF_EEENS5_IJSF_SB_EEEEEEEvNS4_8identityESV_S15_vS16_EENS_8epilogue10collective6detail29Sm90TmaWarpSpecializedAdapterINS19_15DefaultEpilogueIaSH_SH_NS18_6thread17LinearCombinationIaLi1EiiLNS1D_9ScaleType4KindE0ELNS_15FloatRoundStyleE2EaEENS1_15EpilogueDefaultEEEEEvvEEEEvNT_6ParamsE,"",@"SHT_CUDA_INFO"
	.sectionflags	@""
	.align	4


	//----- nvinfo : EIATTR_CUDA_API_VERSION
	.align		4
        /*0000*/ 	.byte	0x04, 0x37
        /*0002*/ 	.short	(.L_21 - .L_20)
.L_20:
        /*0004*/ 	.word	0x00000082


	//----- nvinfo : EIATTR_KPARAM_INFO
	.align		4
.L_21:
        /*0008*/ 	.byte	0x04, 0x17
        /*000a*/ 	.short	(.L_23 - .L_22)
.L_22:
        /*000c*/ 	.word	0x00000000
        /*0010*/ 	.short	0x0000
        /*0012*/ 	.short	0x0070
        /*0014*/ 	.byte	0x00, 0xf0, 0x01, 0x10


	//----- nvinfo : EIATTR_SPARSE_MMA_MASK
	.align		4
.L_23:
        /*0018*/ 	.byte	0x03, 0x50
        /*001a*/ 	.short	0x0000


	//----- nvinfo : EIATTR_MAXREG_COUNT
	.align		4
        /*001c*/ 	.byte	0x03, 0x1b
        /*001e*/ 	.short	0x00a8


	//----- nvinfo : EIATTR_NUM_BARRIERS
	.align		4
        /*0020*/ 	.byte	0x02, 0x4c
        /*0022*/ 	.byte	0x01
	.zero		1


	//----- nvinfo : EIATTR_EXTERNS
	.align		4
        /*0024*/ 	.byte	0x04, 0x0f
        /*0026*/ 	.short	(.L_25 - .L_24)


	//   ....[0]....
	.align		4
.L_24:
        /*0028*/ 	.word	index@(__assertfail)


	//----- nvinfo : EIATTR_ANNOTATIONS
	.align		4
.L_25:
        /*002c*/ 	.byte	0x04, 0x55
        /*002e*/ 	.short	(.L_27 - .L_26)


	//   ....[0]....
.L_26:
        /*0030*/ 	.word	0x00000001
        /*0034*/ 	.byte	0xf0, 0x0a, 0x00, 0x00, 0x01, 0x00, 0x00, 0x00, 0xd0, 0x3a, 0x00, 0x00, 0x01, 0x00, 0x00, 0x00
        /*0044*/ 	.byte	0xc0, 0x46, 0x00, 0x00


	//----- nvinfo : EIATTR_MERCURY_ISA_VERSION
	.align		4
.L_27:
        /*0048*/ 	.byte	0x03, 0x5f
        /*004a*/ 	.short	0x0101


	//----- nvinfo : EIATTR_INT_WARP_WIDE_INSTR_OFFSETS
	.align		4
        /*004c*/ 	.byte	0x04, 0x31
        /*004e*/ 	.short	(.L_29 - .L_28)


	//   ....[0]....
.L_28:
        /*0050*/ 	.word	0x00000400


	//   ....[1]....
        /*0054*/ 	.word	0x00000420


	//   ....[2]....
        /*0058*/ 	.word	0x000004a0


	//   ....[3]....
        /*005c*/ 	.word	0x000004b0


	//   ....[4]....
        /*0060*/ 	.word	0x000004c0


	//   ....[5]....
        /*0064*/ 	.word	0x000004e0


	//   ....[6]....
        /*0068*/ 	.word	0x00000570


	//   ....[7]....
        /*006c*/ 	.word	0x00000590


	//----- nvinfo : EIATTR_COOP_GROUP_MASK_REGIDS
	.align		4
.L_29:
        /*0070*/ 	.byte	0x04, 0x29
        /*0072*/ 	.short	(.L_31 - .L_30)


	//   ....[0]....
.L_30:
        /*0074*/ 	.word	0xffffffff


	//   ....[1]....
        /*0078*/ 	.word	0xffffffff


	//   ....[2]....
        /*007c*/ 	.word	0xffffffff


	//   ....[3]....
        /*0080*/ 	.word	0xffffffff


	//   ....[4]....
        /*0084*/ 	.word	0xffffffff


	//   ....[5]....
        /*0088*/ 	.word	0xffffffff


	//----- nvinfo : EIATTR_COOP_GROUP_INSTR_OFFSETS
	.align		4
.L_31:
        /*008c*/ 	.byte	0x04, 0x28
        /*008e*/ 	.short	(.L_33 - .L_32)


	//   ....[0]....
.L_32:
        /*0090*/ 	.word	0x00000070


	//   ....[1]....
        /*0094*/ 	.word	0x00000080


	//   ....[2]....
        /*0098*/ 	.word	0x00000140


	//   ....[3]....
        /*009c*/ 	.word	0x000002f0


	//   ....[4]....
        /*00a0*/ 	.word	0x00000330


	//   ....[5]....
        /*00a4*/ 	.word	0x00000380


	//----- nvinfo : EIATTR_REG_RECONFIG
	.align		4
.L_33:
        /*00a8*/ 	.byte	0x01, 0x54
	.zero		2


	//----- nvinfo : EIATTR_SYSCALL_OFFSETS
	.align		4
        /*00ac*/ 	.byte	0x04, 0x46
        /*00ae*/ 	.short	(.L_35 - .L_34)


	//   ....[0]....
.L_34:
        /*00b0*/ 	.word	0x00001610


	//----- nvinfo : EIATTR_MBARRIER_INSTR_OFFSETS
	.align		4
.L_35:
        /*00b4*/ 	.byte	0x04, 0x39
        /*00b6*/ 	.short	(.L_37 - .L_36)


	//   ....[0]....
.L_36:
        /*00b8*/ 	.word	0x00000240
        /*00bc*/ 	.word	0x000000ff
        /*00c0*/ 	.word	0x00000000
        /*00c4*/ 	.short	0x0100
        /*00c6*/ 	.byte	0x08
	.zero		1


	//   ....[1]....
        /*00c8*/ 	.word	0x00000250
        /*00cc*/ 	.word	0x000000ff
        /*00d0*/ 	.word	0x00000028
        /*00d4*/ 	.short	0x0100
        /*00d6*/ 	.byte	0x08
	.zero		1


	//   ....[2]....
        /*00d8*/ 	.word	0x00000260
        /*00dc*/ 	.word	0x000000ff
        /*00e0*/ 	.word	0x00000008
        /*00e4*/ 	.short	0x0100
        /*00e6*/ 	.byte	0x08
	.zero		1


	//   ....[3]....
        /*00e8*/ 	.word	0x00000270
        /*00ec*/ 	.word	0x000000ff
        /*00f0*/ 	.word	0x00000030
        /*00f4*/ 	.short	0x0100
        /*00f6*/ 	.byte	0x08
	.zero		1


	//   ....[4]....
        /*00f8*/ 	.word	0x00000280
        /*00fc*/ 	.word	0x000000ff
        /*0100*/ 	.word	0x00000010
        /*0104*/ 	.short	0x0100
        /*0106*/ 	.byte	0x08
	.zero		1


	//   ....[5]....
        /*0108*/ 	.word	0x00000290
        /*010c*/ 	.word	0x000000ff
        /*0110*/ 	.word	0x00000038
        /*0114*/ 	.short	0x0100
        /*0116*/ 	.byte	0x08
	.zero		1


	//   ....[6]....
        /*0118*/ 	.word	0x000002a0
        /*011c*/ 	.word	0x000000ff
        /*0120*/ 	.word	0x00000018
        /*0124*/ 	.short	0x0100
        /*0126*/ 	.byte	0x08
	.zero		1


	//   ....[7]....
        /*0128*/ 	.word	0x000002b0
        /*012c*/ 	.word	0x000000ff
        /*0130*/ 	.word	0x00000040
        /*0134*/ 	.short	0x0100
        /*0136*/ 	.byte	0x08
	.zero		1


	//   ....[8]....
        /*0138*/ 	.word	0x000002c0
        /*013c*/ 	.word	0x000000ff
        /*0140*/ 	.word	0x00000020
        /*0144*/ 	.short	0x0100
        /*0146*/ 	.byte	0x08
	.zero		1


	//   ....[9]....
        /*0148*/ 	.word	0x000002d0
        /*014c*/ 	.word	0x000000ff
        /*0150*/ 	.word	0x00000048
        /*0154*/ 	.short	0x0100
        /*0156*/ 	.byte	0x08
	.zero		1


	//   ....[10]....
        /*0158*/ 	.word	0x000005d0
        /*015c*/ 	.word	0x000000ff
        /*0160*/ 	.word	0x00000080
        /*0164*/ 	.short	0x0100
        /*0166*/ 	.byte	0x08
	.zero		1


	//   ....[11]....
        /*0168*/ 	.word	0x00000640
        /*016c*/ 	.word	0x000000ff
        /*0170*/ 	.word	0x00000088
        /*0174*/ 	.short	0x0100
        /*0176*/ 	.byte	0x08
	.zero		1


	//   ....[12]....
        /*0178*/ 	.word	0x00000660
        /*017c*/ 	.word	0x000000ff
        /*0180*/ 	.word	0x00000060
        /*0184*/ 	.short	0x0100
        /*0186*/ 	.byte	0x09
	.zero		1


	//   ....[13]....
        /*0188*/ 	.word	0x00000670
        /*018c*/ 	.word	0x000000ff
        /*0190*/ 	.word	0x00000068
        /*0194*/ 	.short	0x0100
        /*0196*/ 	.byte	0x09
	.zero		1


	//   ....[14]....
        /*0198*/ 	.word	0x00000680
        /*019c*/ 	.word	0x000000ff
        /*01a0*/ 	.word	0x00000070
        /*01a4*/ 	.short	0x0100
        /*01a6*/ 	.byte	0x09
	.zero		1


	//   ....[15]....
        /*01a8*/ 	.word	0x00000690
        /*01ac*/ 	.word	0x000000ff
        /*01b0*/ 	.word	0x00000078
        /*01b4*/ 	.short	0x0100
        /*01b6*/ 	.byte	0x09
	.zero		1


	//   ....[16]....
        /*01b8*/ 	.word	0x000014f0
        /*01bc*/ 	.word	0x0000003d
        /*01c0*/ 	.word	0x00000000
        /*01c4*/ 	.short	0x010a
        /*01c6*/ 	.byte	0x2a
	.zero		1


	//   ....[17]....
        /*01c8*/ 	.word	0x000016a0
        /*01cc*/ 	.word	0x00000003
        /*01d0*/ 	.word	0x00000000
        /*01d4*/ 	.short	0x010a
        /*01d6*/ 	.byte	0x3f
	.zero		1


	//   ....[18]....
        /*01d8*/ 	.word	0x000016e0
        /*01dc*/ 	.word	0x00000003
        /*01e0*/ 	.word	0x00000000
        /*01e4*/ 	.short	0x010a
        /*01e6*/ 	.byte	0x3f
	.zero		1


	//   ....[19]....
        /*01e8*/ 	.word	0x000018e0
        /*01ec*/ 	.word	0x000000ff
        /*01f0*/ 	.word	0x00000000
        /*01f4*/ 	.short	0x010a
        /*01f6*/ 	.byte	0x04
	.zero		1


	//   ....[20]....
        /*01f8*/ 	.word	0x00001920
        /*01fc*/ 	.word	0x000000ff
        /*0200*/ 	.word	0x00000000
        /*0204*/ 	.short	0x010a
        /*0206*/ 	.byte	0x04
	.zero		1


	//   ....[21]....
        /*0208*/ 	.word	0x00001a80
        /*020c*/ 	.word	0x000000ff
        /*0210*/ 	.word	0x00000000
        /*0214*/ 	.short	0x0101
        /*0216*/ 	.byte	0x04
	.zero		1


	//   ....[22]....
        /*0218*/ 	.word	0x00001b70
        /*021c*/ 	.word	0x0000003e
        /*0220*/ 	.word	0x00000000
        /*0224*/ 	.short	0x0101
        /*0226*/ 	.byte	0x2f
	.zero		1


	//   ....[23]....
        /*0228*/ 	.word	0x00001c40
        /*022c*/ 	.word	0x000000ff
        /*0230*/ 	.word	0x00000000
        /*0234*/ 	.short	0x0101
        /*0236*/ 	.byte	0x06
	.zero		1


	//   ....[24]....
        /*0238*/ 	.word	0x00001cf0
        /*023c*/ 	.word	0x0000003d
        /*0240*/ 	.word	0x00000010
        /*0244*/ 	.short	0x010a
        /*0246*/ 	.byte	0x2a
	.zero		1


	//   ....[25]....
        /*0248*/ 	.word	0x00003af0
        /*024c*/ 	.word	0x00000040
        /*0250*/ 	.word	0x00000000
        /*0254*/ 	.short	0x0101
        /*0256*/ 	.byte	0x2f
	.zero		1


	//   ....[26]....
        /*0258*/ 	.word	0x00004450
        /*025c*/ 	.word	0x0000000a
        /*0260*/ 	.word	0x00000028
        /*0264*/ 	.short	0x010a
        /*0266*/ 	.byte	0x3f
	.zero		1


	//   ....[27]....
        /*0268*/ 	.word	0x000047d0
        /*026c*/ 	.word	0x00000005
        /*0270*/ 	.word	0x00000088
        /*0274*/ 	.short	0x0101
        /*0276*/ 	.byte	0x3f
	.zero		1


	//   ....[28]....
        /*0278*/ 	.word	0x00004f50
        /*027c*/ 	.word	0x00000009
        /*0280*/ 	.word	0x00000000
        /*0284*/ 	.short	0x010a
        /*0286*/ 	.byte	0x3f
	.zero		1


	//   ....[29]....
        /*0288*/ 	.word	0x00004fd0
        /*028c*/ 	.word	0x00000008
        /*0290*/ 	.word	0x00000000
        /*0294*/ 	.short	0x010a
        /*0296*/ 	.byte	0x3f
	.zero		1


	//   ....[30]....
        /*0298*/ 	.word	0x00005060
        /*029c*/ 	.word	0x00000009
        /*02a0*/ 	.word	0x00000000
        /*02a4*/ 	.short	0x010a
        /*02a6*/ 	.byte	0x3f
	.zero		1


	//   ....[31]....
        /*02a8*/ 	.word	0x000050f0
        /*02ac*/ 	.word	0x00000006
        /*02b0*/ 	.word	0x00000000
        /*02b4*/ 	.short	0x010a
        /*02b6*/ 	.byte	0x3f
	.zero		1


	//   ....[32]....
        /*02b8*/ 	.word	0x00005180
        /*02bc*/ 	.word	0x00000003
        /*02c0*/ 	.word	0x00000000
        /*02c4*/ 	.short	0x010a
        /*02c6*/ 	.byte	0x3f
	.zero		1


	//   ....[33]....
        /*02c8*/ 	.word	0x000051e0
        /*02cc*/ 	.word	0x0000003f
        /*02d0*/ 	.word	0x00000000
        /*02d4*/ 	.short	0x010a
        /*02d6*/ 	.byte	0x3f
	.zero		1


	//   ....[34]....
        /*02d8*/ 	.word	0x00005230
        /*02dc*/ 	.word	0x00000003
        /*02e0*/ 	.word	0x00000000
        /*02e4*/ 	.short	0x010a
        /*02e6*/ 	.byte	0x3f
	.zero		1


	//   ....[35]....
        /*02e8*/ 	.word	0x00005290
        /*02ec*/ 	.word	0x00000004
        /*02f0*/ 	.word	0x00000000
        /*02f4*/ 	.short	0x010a
        /*02f6*/ 	.byte	0x3f
	.zero		1


	//   ....[36]....
        /*02f8*/ 	.word	0x000052e0
        /*02fc*/ 	.word	0x0000003f
        /*0300*/ 	.word	0x00000010
        /*0304*/ 	.short	0x010a
        /*0306*/ 	.byte	0x3f
	.zero		1


	//   ....[37]....
        /*0308*/ 	.word	0x000053b0
        /*030c*/ 	.word	0x0000000a
        /*0310*/ 	.word	0x00000028
        /*0314*/ 	.short	0x010a
        /*0316*/ 	.byte	0x3f
	.zero		1


	//   ....[38]....
        /*0318*/ 	.word	0x00005480
        /*031c*/ 	.word	0x00000009
        /*0320*/ 	.word	0x00000000
        /*0324*/ 	.short	0x010a
        /*0326*/ 	.byte	0x3f
	.zero		1


	//   ....[39]....
        /*0328*/ 	.word	0x000054d0
        /*032c*/ 	.word	0x00000008
        /*0330*/ 	.word	0x00000000
        /*0334*/ 	.short	0x010a
        /*0336*/ 	.byte	0x3f
	.zero		1


	//   ....[40]....
        /*0338*/ 	.word	0x00005520
        /*033c*/ 	.word	0x00000009
        /*0340*/ 	.word	0x00000000
        /*0344*/ 	.short	0x010a
        /*0346*/ 	.byte	0x3f
	.zero		1


	//   ....[41]....
        /*0348*/ 	.word	0x00005570
        /*034c*/ 	.word	0x00000006
        /*0350*/ 	.word	0x00000000
        /*0354*/ 	.short	0x010a
        /*0356*/ 	.byte	0x3f
	.zero		1


	//----- nvinfo : EIATTR_NUM_MBARRIERS
	.align		4
.L_37:
        /*0358*/ 	.byte	0x03, 0x38
        /*035a*/ 	.short	0x0010


	//----- nvinfo : EIATTR_EXIT_INSTR_OFFSETS
	.align		4
        /*035c*/ 	.byte	0x04, 0x1c
        /*035e*/ 	.short	(.L_39 - .L_38)


	//   ....[0]....
.L_38:
        /*0360*/ 	.word	0x000011a0


	//   ....[1]....
        /*0364*/ 	.word	0x00001200


	//   ....[2]....
        /*0368*/ 	.word	0x00004180


	//   ....[3]....
        /*036c*/ 	.word	0x000041b0


	//   ....[4]....
        /*0370*/ 	.word	0x000051d0


	//----- nvinfo : EIATTR_MAX_THREADS
	.align		4
.L_39:
        /*0374*/ 	.byte	0x04, 0x05
        /*0376*/ 	.short	(.L_41 - .L_40)
.L_40:
        /*0378*/ 	.word	0x00000180
        /*037c*/ 	.word	0x00000001
        /*0380*/ 	.word	0x00000001


	//----- nvinfo : EIATTR_CRS_STACK_SIZE
	.align		4
.L_41:
        /*0384*/ 	.byte	0x04, 0x1e
        /*0386*/ 	.short	(.L_43 - .L_42)
.L_42:
        /*0388*/ 	.word	0x00000000


	//----- nvinfo : EIATTR_CBANK_PARAM_SIZE
	.align		4
.L_43:
        /*038c*/ 	.byte	0x03, 0x19
        /*038e*/ 	.short	0x0470


	//----- nvinfo : EIATTR_PARAM_CBANK
	.align		4
        /*0390*/ 	.byte	0x04, 0x0a
        /*0392*/ 	.short	(.L_45 - .L_44)
	.align		4
.L_44:
        /*0394*/ 	.word	index@(.nv.constant0._ZN7cutlass13device_kernelINS_4gemm6kernel13GemmUniversalIN4cute5tupleIJiiiiEEENS1_10collective13CollectiveMmaINS1_34MainloopSm90TmaGmmaWarpSpecializedILi5ENS5_IJNS4_1CILi1EEESB_SB_EEENS1_32KernelTmaWarpSpecializedPingpongEEENS5_IJNSA_ILi64EEESF_SF_EEEaNS5_IJlSB_lEEEaSH_NS4_8TiledMMAINS4_8MMA_AtomIJNS4_4SM904GMMA26MMA_64x64x32_S32S8S8_SS_TNEEEENS4_6LayoutISC_NS5_IJNSA_ILi0EEESP_SP_EEEEENS5_IJNS4_10UnderscoreESS_SS_EEEEENS4_13SM90_TMA_LOADENS4_14ComposedLayoutINS4_7SwizzleILi2ELi4ELi3EEENS4_18smem_ptr_flag_bitsILi8EEENSO_INS5_IJNSA_ILi8EEESF_EEENS5_IJSF_SB_EEEEEEEvNS4_8identityESV_S15_vS16_EENS_8epilogue10collective6detail29Sm90TmaWarpSpecializedAdapterINS19_15DefaultEpilogueIaSH_SH_NS18_6thread17LinearCombinationIaLi1EiiLNS1D_9ScaleType4KindE0ELNS_15FloatRoundStyleE2EaEENS1_15EpilogueDefaultEEEEEvvEEEEvNT_6ParamsE)
        /*0398*/ 	.short	0x0210
        /*039a*/ 	.short	0x0470


	//----- nvinfo : EIATTR_SW_WAR
	.align		4
.L_45:
        /*039c*/ 	.byte	0x04, 0x36
        /*039e*/ 	.short	(.L_47 - .L_46)
.L_46:
        /*03a0*/ 	.word	0x00000008
.L_47:


//--------------------- .nv.callgraph             --------------------------
	.section	.nv.callgraph,"",@"SHT_CUDA_CALLGRAPH"
	.align	4
	.sectionentsize	8
	.align		4
        /*0000*/ 	.word	0x00000000
	.align		4
        /*0004*/ 	.word	0xffffffff
	.align		4
        /*0008*/ 	.word	index@(_ZN7cutlass13device_kernelINS_4gemm6kernel13GemmUniversalIN4cute5tupleIJiiiiEEENS1_10collective13CollectiveMmaINS1_34MainloopSm90TmaGmmaWarpSpecializedILi5ENS5_IJNS4_1CILi1EEESB_SB_EEENS1_32KernelTmaWarpSpecializedPingpongEEENS5_IJNSA_ILi64EEESF_SF_EEEaNS5_IJlSB_lEEEaSH_NS4_8TiledMMAINS4_8MMA_AtomIJNS4_4SM904GMMA26MMA_64x64x32_S32S8S8_SS_TNEEEENS4_6LayoutISC_NS5_IJNSA_ILi0EEESP_SP_EEEEENS5_IJNS4_10UnderscoreESS_SS_EEEEENS4_13SM90_TMA_LOADENS4_14ComposedLayoutINS4_7SwizzleILi2ELi4ELi3EEENS4_18smem_ptr_flag_bitsILi8EEENSO_INS5_IJNSA_ILi8EEESF_EEENS5_IJSF_SB_EEEEEEEvNS4_8identityESV_S15_vS16_EENS_8epilogue10collective6detail29Sm90TmaWarpSpecializedAdapterINS19_15DefaultEpilogueIaSH_SH_NS18_6thread17LinearCombinationIaLi1EiiLNS1D_9ScaleType4KindE0ELNS_15FloatRoundStyleE2EaEENS1_15EpilogueDefaultEEEEEvvEEEEvNT_6ParamsE)
	.align		4
        /*000c*/ 	.word	index@(__assertfail)
	.align		4
        /*0010*/ 	.word	0x00000000
	.align		4
        /*0014*/ 	.word	0xfffffffe
	.align		4
        /*0018*/ 	.word	0x00000000
	.align		4
        /*001c*/ 	.word	0xfffffffd
	.align		4
        /*0020*/ 	.word	0x00000000
	.align		4
        /*0024*/ 	.word	0xfffffffc


//--------------------- .nv.constant4             --------------------------
	.section	.nv.constant4,"a",@progbits
	.align	8
	.align		8
.nv.constant4:
        /*0000*/ 	.dword	__assertfail
	.align		8
        /*0008*/ 	.dword	__unnamed_1
	.align		8
        /*0010*/ 	.dword	_ZN40_INTERNAL_171e591f_4_k_cu_844ca8e4_311584cuda3std3__45__cpo5beginE
	.align		8
        /*0018*/ 	.dword	_ZN40_INTERNAL_171e591f_4_k_cu_844ca8e4_311584cuda3std3__45__cpo3endE
	.align		8
        /*0020*/ 	.dword	_ZN40_INTERNAL_171e591f_4_k_cu_844ca8e4_311584cuda3std3__45__cpo6cbeginE
	.align		8
        /*0028*/ 	.dword	_ZN40_INTERNAL_171e591f_4_k_cu_844ca8e4_311584cuda3std3__45__cpo4cendE
	.align		8
        /*0030*/ 	.dword	_ZN40_INTERNAL_171e591f_4_k_cu_844ca8e4_311584cuda3std3__442_GLOBAL__N__171e591f_4_k_cu_844ca8e4_311586ignoreE
	.align		8
        /*0038*/ 	.dword	_ZN40_INTERNAL_171e591f_4_k_cu_844ca8e4_311584cuda3std3__419piecewise_constructE
	.align		8
        /*0040*/ 	.dword	_ZN40_INTERNAL_171e591f_4_k_cu_844ca8e4_311584cuda3std3__48in_placeE
	.align		8
        /*0048*/ 	.dword	_ZN40_INTERNAL_171e591f_4_k_cu_844ca8e4_311584cuda3std6ranges3__45__cpo4swapE
	.align		8
        /*0050*/ 	.dword	_ZN40_INTERNAL_171e591f_4_k_cu_844ca8e4_311584cuda3std6ranges3__45__cpo9iter_moveE
	.align		8
        /*0058*/ 	.dword	_ZN40_INTERNAL_171e591f_4_k_cu_844ca8e4_311584cute7productE
	.align		8
        /*0060*/ 	.dword	_ZN40_INTERNAL_171e591f_4_k_cu_844ca8e4_311584cute1_E
	.align		8
        /*0068*/ 	.dword	$str$22
	.align		8
        /*0070*/ 	.dword	$str$23


//--------------------- .text._ZN7cutlass13device_kernelINS_4gemm6kernel13GemmUniversalIN4cute5tupleIJiiiiEEENS1_10collective13CollectiveMmaINS1_34MainloopSm90TmaGmmaWarpSpecializedILi5ENS5_IJNS4_1CILi1EEESB_SB_EEENS1_32KernelTmaWarpSpecializedPingpongEEENS5_IJNSA_ILi64EEESF_SF_EEEaNS5_IJlSB_lEEEaSH_NS4_8TiledMMAINS4_8MMA_AtomIJNS4_4SM904GMMA26MMA_64x64x32_S32S8S8_SS_TNEEEENS4_6LayoutISC_NS5_IJNSA_ILi0EEESP_SP_EEEEENS5_IJNS4_10UnderscoreESS_SS_EEEEENS4_13SM90_TMA_LOADENS4_14ComposedLayoutINS4_7SwizzleILi2ELi4ELi3EEENS4_18smem_ptr_flag_bitsILi8EEENSO_INS5_IJNSA_ILi8EEESF_EEENS5_IJSF_SB_EEEEEEEvNS4_8identityESV_S15_vS16_EENS_8epilogue10collective6detail29Sm90TmaWarpSpecializedAdapterINS19_15DefaultEpilogueIaSH_SH_NS18_6thread17LinearCombinationIaLi1EiiLNS1D_9ScaleType4KindE0ELNS_15FloatRoundStyleE2EaEENS1_15EpilogueDefaultEEEEEvvEEEEvNT_6ParamsE --------------------------
	.section	.text._ZN7cutlass13device_kernelINS_4gemm6kernel13GemmUniversalIN4cute5tupleIJiiiiEEENS1_10collective13CollectiveMmaINS1_34MainloopSm90TmaGmmaWarpSpecializedILi5ENS5_IJNS4_1CILi1EEESB_SB_EEENS1_32KernelTmaWarpSpecializedPingpongEEENS5_IJNSA_ILi64EEESF_SF_EEEaNS5_IJlSB_lEEEaSH_NS4_8TiledMMAINS4_8MMA_AtomIJNS4_4SM904GMMA26MMA_64x64x32_S32S8S8_SS_TNEEEENS4_6LayoutISC_NS5_IJNSA_ILi0EEESP_SP_EEEEENS5_IJNS4_10UnderscoreESS_SS_EEEEENS4_13SM90_TMA_LOADENS4_14ComposedLayoutINS4_7SwizzleILi2ELi4ELi3EEENS4_18smem_ptr_flag_bitsILi8EEENSO_INS5_IJNSA_ILi8EEESF_EEENS5_IJSF_SB_EEEEEEEvNS4_8identityESV_S15_vS16_EENS_8epilogue10collective6detail29Sm90TmaWarpSpecializedAdapterINS19_15DefaultEpilogueIaSH_SH_NS18_6thread17LinearCombinationIaLi1EiiLNS1D_9ScaleType4KindE0ELNS_15FloatRoundStyleE2EaEENS1_15EpilogueDefaultEEEEEvvEEEEvNT_6ParamsE,"ax",@progbits
	.align	128
.text._ZN7cutlass13device_kernelINS_4gemm6kernel13GemmUniversalIN4cute5tupleIJiiiiEEENS1_10collective13CollectiveMmaINS1_34MainloopSm90TmaGmmaWarpSpecializedILi5ENS5_IJNS4_1CILi1EEESB_SB_EEENS1_32KernelTmaWarpSpecializedPingpongEEENS5_IJNSA_ILi64EEESF_SF_EEEaNS5_IJlSB_lEEEaSH_NS4_8TiledMMAINS4_8MMA_AtomIJNS4_4SM904GMMA26MMA_64x64x32_S32S8S8_SS_TNEEEENS4_6LayoutISC_NS5_IJNSA_ILi0EEESP_SP_EEEEENS5_IJNS4_10UnderscoreESS_SS_EEEEENS4_13SM90_TMA_LOADENS4_14ComposedLayoutINS4_7SwizzleILi2ELi4ELi3EEENS4_18smem_ptr_flag_bitsILi8EEENSO_INS5_IJNSA_ILi8EEESF_EEENS5_IJSF_SB_EEEEEEEvNS4_8identityESV_S15_vS16_EENS_8epilogue10collective6detail29Sm90TmaWarpSpecializedAdapterINS19_15DefaultEpilogueIaSH_SH_NS18_6thread17LinearCombinationIaLi1EiiLNS1D_9ScaleType4KindE0ELNS_15FloatRoundStyleE2EaEENS1_15EpilogueDefaultEEEEEvvEEEEvNT_6ParamsE:
        .type           _ZN7cutlass13device_kernelINS_4gemm6kernel13GemmUniversalIN4cute5tupleIJiiiiEEENS1_10collective13CollectiveMmaINS1_34MainloopSm90TmaGmmaWarpSpecializedILi5ENS5_IJNS4_1CILi1EEESB_SB_EEENS1_32KernelTmaWarpSpecializedPingpongEEENS5_IJNSA_ILi64EEESF_SF_EEEaNS5_IJlSB_lEEEaSH_NS4_8TiledMMAINS4_8MMA_AtomIJNS4_4SM904GMMA26MMA_64x64x32_S32S8S8_SS_TNEEEENS4_6LayoutISC_NS5_IJNSA_ILi0EEESP_SP_EEEEENS5_IJNS4_10UnderscoreESS_SS_EEEEENS4_13SM90_TMA_LOADENS4_14ComposedLayoutINS4_7SwizzleILi2ELi4ELi3EEENS4_18smem_ptr_flag_bitsILi8EEENSO_INS5_IJNSA_ILi8EEESF_EEENS5_IJSF_SB_EEEEEEEvNS4_8identityESV_S15_vS16_EENS_8epilogue10collective6detail29Sm90TmaWarpSpecializedAdapterINS19_15DefaultEpilogueIaSH_SH_NS18_6thread17LinearCombinationIaLi1EiiLNS1D_9ScaleType4KindE0ELNS_15FloatRoundStyleE2EaEENS1_15EpilogueDefaultEEEEEvvEEEEvNT_6ParamsE,@function
        .size           _ZN7cutlass13device_kernelINS_4gemm6kernel13GemmUniversalIN4cute5tupleIJiiiiEEENS1_10collective13CollectiveMmaINS1_34MainloopSm90TmaGmmaWarpSpecializedILi5ENS5_IJNS4_1CILi1EEESB_SB_EEENS1_32KernelTmaWarpSpecializedPingpongEEENS5_IJNSA_ILi64EEESF_SF_EEEaNS5_IJlSB_lEEEaSH_NS4_8TiledMMAINS4_8MMA_AtomIJNS4_4SM904GMMA26MMA_64x64x32_S32S8S8_SS_TNEEEENS4_6LayoutISC_NS5_IJNSA_ILi0EEESP_SP_EEEEENS5_IJNS4_10UnderscoreESS_SS_EEEEENS4_13SM90_TMA_LOADENS4_14ComposedLayoutINS4_7SwizzleILi2ELi4ELi3EEENS4_18smem_ptr_flag_bitsILi8EEENSO_INS5_IJNSA_ILi8EEESF_EEENS5_IJSF_SB_EEEEEEEvNS4_8identityESV_S15_vS16_EENS_8epilogue10collective6detail29Sm90TmaWarpSpecializedAdapterINS19_15DefaultEpilogueIaSH_SH_NS18_6thread17LinearCombinationIaLi1EiiLNS1D_9ScaleType4KindE0ELNS_15FloatRoundStyleE2EaEENS1_15EpilogueDefaultEEEEEvvEEEEvNT_6ParamsE,(.L_x_139 - _ZN7cutlass13device_kernelINS_4gemm6kernel13GemmUniversalIN4cute5tupleIJiiiiEEENS1_10collective13CollectiveMmaINS1_34MainloopSm90TmaGmmaWarpSpecializedILi5ENS5_IJNS4_1CILi1EEESB_SB_EEENS1_32KernelTmaWarpSpecializedPingpongEEENS5_IJNSA_ILi64EEESF_SF_EEEaNS5_IJlSB_lEEEaSH_NS4_8TiledMMAINS4_8MMA_AtomIJNS4_4SM904GMMA26MMA_64x64x32_S32S8S8_SS_TNEEEENS4_6LayoutISC_NS5_IJNSA_ILi0EEESP_SP_EEEEENS5_IJNS4_10UnderscoreESS_SS_EEEEENS4_13SM90_TMA_LOADENS4_14ComposedLayoutINS4_7SwizzleILi2ELi4ELi3EEENS4_18smem_ptr_flag_bitsILi8EEENSO_INS5_IJNSA_ILi8EEESF_EEENS5_IJSF_SB_EEEEEEEvNS4_8identityESV_S15_vS16_EENS_8epilogue10collective6detail29Sm90TmaWarpSpecializedAdapterINS19_15DefaultEpilogueIaSH_SH_NS18_6thread17LinearCombinationIaLi1EiiLNS1D_9ScaleType4KindE0ELNS_15FloatRoundStyleE2EaEENS1_15EpilogueDefaultEEEEEvvEEEEvNT_6ParamsE)
        .other          _ZN7cutlass13device_kernelINS_4gemm6kernel13GemmUniversalIN4cute5tupleIJiiiiEEENS1_10collective13CollectiveMmaINS1_34MainloopSm90TmaGmmaWarpSpecializedILi5ENS5_IJNS4_1CILi1EEESB_SB_EEENS1_32KernelTmaWarpSpecializedPingpongEEENS5_IJNSA_ILi64EEESF_SF_EEEaNS5_IJlSB_lEEEaSH_NS4_8TiledMMAINS4_8MMA_AtomIJNS4_4SM904GMMA26MMA_64x64x32_S32S8S8_SS_TNEEEENS4_6LayoutISC_NS5_IJNSA_ILi0EEESP_SP_EEEEENS5_IJNS4_10UnderscoreESS_SS_EEEEENS4_13SM90_TMA_LOADENS4_14ComposedLayoutINS4_7SwizzleILi2ELi4ELi3EEENS4_18smem_ptr_flag_bitsILi8EEENSO_INS5_IJNSA_ILi8EEESF_EEENS5_IJSF_SB_EEEEEEEvNS4_8identityESV_S15_vS16_EENS_8epilogue10collective6detail29Sm90TmaWarpSpecializedAdapterINS19_15DefaultEpilogueIaSH_SH_NS18_6thread17LinearCombinationIaLi1EiiLNS1D_9ScaleType4KindE0ELNS_15FloatRoundStyleE2EaEENS1_15EpilogueDefaultEEEEEvvEEEEvNT_6ParamsE,@"STO_CUDA_ENTRY STV_DEFAULT"
_ZN7cutlass13device_kernelINS_4gemm6kernel13GemmUniversalIN4cute5tupleIJiiiiEEENS1_10collective13CollectiveMmaINS1_34MainloopSm90TmaGmmaWarpSpecializedILi5ENS5_IJNS4_1CILi1EEESB_SB_EEENS1_32KernelTmaWarpSpecializedPingpongEEENS5_IJNSA_ILi64EEESF_SF_EEEaNS5_IJlSB_lEEEaSH_NS4_8TiledMMAINS4_8MMA_AtomIJNS4_4SM904GMMA26MMA_64x64x32_S32S8S8_SS_TNEEEENS4_6LayoutISC_NS5_IJNSA_ILi0EEESP_SP_EEEEENS5_IJNS4_10UnderscoreESS_SS_EEEEENS4_13SM90_TMA_LOADENS4_14ComposedLayoutINS4_7SwizzleILi2ELi4ELi3EEENS4_18smem_ptr_flag_bitsILi8EEENSO_INS5_IJNSA_ILi8EEESF_EEENS5_IJSF_SB_EEEEEEEvNS4_8identityESV_S15_vS16_EENS_8epilogue10collective6detail29Sm90TmaWarpSpecializedAdapterINS19_15DefaultEpilogueIaSH_SH_NS18_6thread17LinearCombinationIaLi1EiiLNS1D_9ScaleType4KindE0ELNS_15FloatRoundStyleE2EaEENS1_15EpilogueDefaultEEEEEvvEEEEvNT_6ParamsE:
[----:B------:R-:W0:Y:S02]  /*0000*/  LDC R1, c[0x0][0x28] ;  /* 0x00000a00ff017b82 */ /* 0x000e240000000800 */
[----:B0-----:R-:W-:Y:S01]  /*0010*/  VIADD R1, R1, 0xfffffff8 ;  /* 0xfffffff801017836 */ /* 0x001fe20000000000 */
[----:B------:R-:W0:Y:S01]  /*0020*/  S2R R4, SR_TID.X ;  /* 0x0000000000047919 */ /* 0x000e220000002100 */
[----:B------:R-:W-:Y:S01]  /*0030*/  ELECT P0, URZ, PT ;  /* 0x00000000003f782f */ /* 0x000fe20003800000 */
[----:B------:R-:W-:Y:S01]  /*0040*/  BSSY B0, `(.L_x_0) ;  /* 0x000000f000007945 */ /* 0x000fe20003800000 */
[--C-:B0-----:R-:W-:Y:S02]  /*0050*/  SHF.R.U32.HI R0, RZ, 0x5, R4.reuse ;  /* 0x00000005ff007819 */ /* 0x101fe40000011604 */
[----:B------:R-:W-:-:S03]  /*0060*/  SHF.R.U32.HI R5, RZ, 0x7, R4 ;  /* 0x00000007ff057819 */ /* 0x000fc60000011604 */
[----:B------:R-:W0:Y:S04]  /*0070*/  SHFL.IDX PT, R2, R0, RZ, 0x1f ;  /* 0x00001fff00027589 */ /* 0x000e2800000e0000 */
[----:B------:R1:W2:Y:S01]  /*0080*/  SHFL.IDX PT, R8, R5, RZ, 0x1f ;  /* 0x00001fff05087589 */ /* 0x0002a200000e0000 */
[----:B0-----:R-:W-:-:S13]  /*0090*/  ISETP.NE.OR P0, PT, R2, RZ, !P0 ;  /* 0x000000ff0200720c */ /* 0x001fda0004705670 */
[----:B-12---:R-:W-:Y:S05]  /*00a0*/  @P0 BRA `(.L_x_1) ;  /* 0x0000000000200947 */ /* 0x006fea0003800000 */
[----:B------:R-:W-:Y:S02]  /*00b0*/  ULDC.64 UR4, c[0x0][0x198] ;  /* 0x0000660000047ab9 */ /* 0x000fe40000000a00 */
[----:B------:R-:W-:Y:S02]  /*00c0*/  UIADD3 UR6, UP0, UR4, 0xf0, URZ ;  /* 0x000000f004067890 */ /* 0x000fe4000ff1e03f */
[----:B------:R-:W-:Y:S02]  /*00d0*/  UIADD3 UR4, UP1, UR4, 0x1f0, URZ ;  /* 0x000001f004047890 */ /* 0x000fe4000ff3e03f */
[----:B------:R-:W-:Y:S02]  /*00e0*/  UIADD3.X UR7, URZ, UR5, URZ, UP0, !UPT ;  /* 0x000000053f077290 */ /* 0x000fe400087fe43f */
[----:B------:R-:W-:-:S07]  /*00f0*/  UIADD3.X UR5, URZ, UR5, URZ, UP1, !UPT ;  /* 0x000000053f057290 */ /* 0x000fce0008ffe43f */
[----:B------:R0:W-:Y:S02]  /*0100*/  UTMACCTL.PF [UR6] ;  /* 0x00000000060079b9 */ /* 0x0001e40008040000 */
[----:B------:R0:W-:Y:S02]  /*0110*/  UTMACCTL.PF [UR4] ;  /* 0x00000000040079b9 */ /* 0x0001e40008040000 */
[----:B0-----:R-:W-:Y:S01]  /*0120*/  NOP ;  /* 0x0000000000007918 */ /* 0x001fe20000000000 */
.L_x_1:
[----:B------:R-:W-:Y:S05]  /*0130*/  BSYNC B0 ;  /* 0x0000000000007941 */ /* 0x000fea0003800000 */
.L_x_0:
[----:B------:R-:W0:Y:S02]  /*0140*/  SHFL.IDX PT, R3, R0, RZ, 0x1f ;  /* 0x00001fff00037589 */ /* 0x000e2400000e0000 */
[----:B0-----:R-:W-:-:S13]  /*0150*/  ISETP.NE.AND P0, PT, R3, RZ, PT ;  /* 0x000000ff0300720c */ /* 0x001fda0003f05270 */
[----:B------:R-:W-:Y:S05]  /*0160*/  @P0 BRA `(.L_x_2) ;  /* 0x0000000000600947 */ /* 0x000fea0003800000 */
[----:B------:R-:W0:Y:S01]  /*0170*/  S2UR UR8, SR_CgaCtaId ;  /* 0x00000000000879c3 */ /* 0x000e220000008800 */
[----:B------:R-:W-:Y:S01]  /*0180*/  UMOV UR4, 0x400 ;  /* 0x0000040000047882 */ /* 0x000fe20000000000 */
[----:B------:R-:W-:Y:S01]  /*0190*/  UMOV UR5, 0x1 ;  /* 0x0000000100057882 */ /* 0x000fe20000000000 */
[----:B------:R-:W-:Y:S01]  /*01a0*/  UMOV UR6, 0x80 ;  /* 0x0000008000067882 */ /* 0x000fe20000000000 */
[----:B------:R-:W-:Y:S01]  /*01b0*/  ELECT P0, URZ, PT ;  /* 0x00000000003f782f */ /* 0x000fe20003800000 */
[----:B------:R-:W-:-:S04]  /*01c0*/  UIADD3 UR6, -UR6, 0x100000, URZ ;  /* 0x0010000006067890 */ /* 0x000fc8000fffe13f */
[----:B------:R-:W-:Y:S02]  /*01d0*/  USHF.L.U32 UR7, UR6, 0xb, URZ ;  /* 0x0000000b06077899 */ /* 0x000fe4000800063f */
[----:B------:R-:W-:Y:S02]  /*01e0*/  USHF.L.U32 UR6, UR6, 0x1, URZ ;  /* 0x0000000106067899 */ /* 0x000fe4000800063f */
[----:B0-----:R-:W-:Y:S02]  /*01f0*/  ULEA UR8, UR8, UR4, 0x18 ;  /* 0x0000000408087291 */ /* 0x001fe4000f8ec03f */
[----:B------:R-:W-:-:S04]  /*0200*/  UIADD3 UR4, -UR5, 0x100000, URZ ;  /* 0x0010000005047890 */ /* 0x000fc8000fffe13f */
[----:B------:R-:W-:Y:S02]  /*0210*/  USHF.L.U32 UR5, UR4, 0xb, URZ ;  /* 0x0000000b04057899 */ /* 0x000fe4000800063f */
[----:B------:R-:W-:Y:S01]  /*0220*/  USHF.L.U32 UR4, UR4, 0x1, URZ ;  /* 0x0000000104047899 */ /* 0x000fe2000800063f */
[----:B------:R-:W0:Y:S11]  /*0230*/  FENCE.VIEW.ASYNC.S ;  /* 0x00000000000073c6 */ /* 0x000e360000000000 */
[----:B0-----:R0:W1:Y:S01]  /*0240*/  SYNCS.EXCH.64 URZ, [UR8], UR4 ;  /* 0x00000004083f75b2 */ /* 0x0010620008000100 */
[----:B------:R0:W2:Y:S01]  /*0250*/  SYNCS.EXCH.64 URZ, [UR8+0x28], UR6 ;  /* 0x00002806083f75b2 */ /* 0x0000a20008000100 */
[----:B------:R0:W3:Y:S01]  /*0260*/  SYNCS.EXCH.64 URZ, [UR8+0x8], UR4 ;  /* 0x00000804083f75b2 */ /* 0x0000e20008000100 */
[----:B------:R0:W4:Y:S01]  /*0270*/  SYNCS.EXCH.64 URZ, [UR8+0x30], UR6 ;  /* 0x00003006083f75b2 */ /* 0x0001220008000100 */
[----:B------:R0:W0:Y:S01]  /*0280*/  SYNCS.EXCH.64 URZ, [UR8+0x10], UR4 ;  /* 0x00001004083f75b2 */ /* 0x0000220008000100 */
[----:B------:R0:W0:Y:S01]  /*0290*/  SYNCS.EXCH.64 URZ, [UR8+0x38], UR6 ;  /* 0x00003806083f75b2 */ /* 0x0000220008000100 */
[----:B------:R0:W0:Y:S01]  /*02a0*/  SYNCS.EXCH.64 URZ, [UR8+0x18], UR4 ;  /* 0x00001804083f75b2 */ /* 0x0000220008000100 */
[----:B------:R0:W0:Y:S01]  /*02b0*/  SYNCS.EXCH.64 URZ, [UR8+0x40], UR6 ;  /* 0x00004006083f75b2 */ /* 0x0000220008000100 */
[----:B------:R0:W0:Y:S01]  /*02c0*/  SYNCS.EXCH.64 URZ, [UR8+0x20], UR4 ;  /* 0x00002004083f75b2 */ /* 0x0000220008000100 */
[----:B------:R0:W0:Y:S01]  /*02d0*/  SYNCS.EXCH.64 URZ, [UR8+0x48], UR6 ;  /* 0x00004806083f75b2 */ /* 0x0000220008000100 */
[----:B------:R-:W-:Y:S01]  /*02e0*/  NOP ;  /* 0x0000000000007918 */ /* 0x000fe20000000000 */
.L_x_2:
[----:B------:R-:W5:Y:S01]  /*02f0*/  SHFL.IDX PT, R6, R0, RZ, 0x1f ;  /* 0x00001fff00067589 */ /* 0x000f6200000e0000 */
[----:B------:R-:W-:Y:S01]  /*0300*/  ELECT P0, URZ, PT ;  /* 0x00000000003f782f */ /* 0x000fe20003800000 */
[----:B------:R-:W-:Y:S01]  /*0310*/  NOP ;  /* 0x0000000000007918 */ /* 0x000fe20000000000 */
[----:B------:R-:W-:Y:S01]  /*0320*/  ELECT P1, URZ, PT ;  /* 0x00000000003f782f */ /* 0x000fe20003820000 */
[----:B------:R-:W1:Y:S01]  /*0330*/  SHFL.IDX PT, R3, R0, RZ, 0x1f ;  /* 0x00001fff00037589 */ /* 0x000e6200000e0000 */
[----:B0-----:R-:W-:Y:S01]  /*0340*/  UMOV UR4, 0x20 ;  /* 0x0000002000047882 */ /* 0x001fe20000000000 */
[----:B------:R-:W-:Y:S01]  /*0350*/  UMOV UR11, 0x80 ;  /* 0x00000080000b7882 */ /* 0x000fe20000000000 */
[----:B------:R-:W-:Y:S01]  /*0360*/  NOP ;  /* 0x0000000000007918 */ /* 0x000fe20000000000 */
[C---:B------:R-:W-:Y:S01]  /*0370*/  VIADD R33, R8.reuse, 0xffffffff ;  /* 0xffffffff08217836 */ /* 0x040fe20000000000 */
[----:B------:R-:W0:Y:S01]  /*0380*/  SHFL.IDX PT, R5, R5, RZ, 0x1f ;  /* 0x00001fff05057589 */ /* 0x000e2200000e0000 */
[----:B------:R-:W-:Y:S01]  /*0390*/  ULDC.64 UR36, c[0x0][0x208] ;  /* 0x0000820000247ab9 */ /* 0x000fe20000000a00 */
[----:B------:R-:W-:-:S02]  /*03a0*/  ISETP.NE.AND P2, PT, R8, RZ, PT ;  /* 0x000000ff0800720c */ /* 0x000fc40003f45270 */
[----:B------:R-:W-:Y:S02]  /*03b0*/  ISETP.GE.U32.AND P3, PT, R33, 0x2, PT ;  /* 0x000000022100780c */ /* 0x000fe40003f66070 */
[----:B-----5:R-:W-:Y:S02]  /*03c0*/  ISETP.NE.OR P0, PT, R6, RZ, !P0 ;  /* 0x000000ff0600720c */ /* 0x020fe40004705670 */
[----:B-1----:R-:W-:Y:S02]  /*03d0*/  ISETP.NE.OR P1, PT, R3, RZ, !P1 ;  /* 0x000000ff0300720c */ /* 0x002fe40004f25670 */
[----:B------:R-:W-:-:S04]  /*03e0*/  SHF.R.S32.HI R3, RZ, 0x1f, R2 ;  /* 0x0000001fff037819 */ /* 0x000fc80000011402 */
[----:B------:R-:W-:-:S05]  /*03f0*/  LEA.HI R3, R3, R2, RZ, 0x2 ;  /* 0x0000000203037211 */ /* 0x000fca00078f10ff */
[----:B------:R-:W-:Y:S01]  /*0400*/  VOTEU.ALL UP0, P0 ;  /* 0x00000000003f7886 */ /* 0x000fe20000000000 */
[----:B------:R-:W-:Y:S01]  /*0410*/  LOP3.LUT R3, R3, 0xfffffffc, RZ, 0xc0, !PT ;  /* 0xfffffffc03037812 */ /* 0x000fe200078ec0ff */
[----:B------:R-:W-:-:S03]  /*0420*/  VOTEU.ALL UP1, P1 ;  /* 0x00000000003f7886 */ /* 0x000fc60000820000 */
[----:B------:R-:W1:Y:S01]  /*0430*/  @!UP0 S2UR UR7, SR_CgaCtaId ;  /* 0x00000000000789c3 */ /* 0x000e620000008800 */
[----:B------:R-:W-:Y:S01]  /*0440*/  @!UP0 UMOV UR6, 0x400 ;  /* 0x0000040000068882 */ /* 0x000fe20000000000 */
[----:B------:R-:W-:-:S04]  /*0450*/  @!UP0 UIADD3 UR4, -UR4, 0x100000, URZ ;  /* 0x0010000004048890 */ /* 0x000fc8000fffe13f */
[----:B------:R-:W-:Y:S02]  /*0460*/  @!UP0 USHF.L.U32 UR5, UR4, 0xb, URZ ;  /* 0x0000000b04058899 */ /* 0x000fe4000800063f */
[----:B------:R-:W-:Y:S01]  /*0470*/  @!UP0 USHF.L.U32 UR4, UR4, 0x1, URZ ;  /* 0x0000000104048899 */ /* 0x000fe2000800063f */
[----:B------:R-:W-:Y:S01]  /*0480*/  IMAD.IADD R0, R2, 0x1, -R3 ;  /* 0x0000000102007824 */ /* 0x000fe200078e0a03 */
[----:B------:R-:W-:Y:S01]  /*0490*/  @!UP1 UMOV UR9, 0x400 ;  /* 0x0000040000099882 */ /* 0x000fe20000000000 */
[----:B------:R-:W-:Y:S01]  /*04a0*/  VOTEU.ALL UP2, P1 ;  /* 0x00000000003f7886 */ /* 0x000fe20000840000 */
[----:B------:R-:W-:Y:S01]  /*04b0*/  VOTEU.ALL UP3, P1 ;  /* 0x00000000003f7886 */ /* 0x000fe20000860000 */
[----:B------:R-:W-:Y:S01]  /*04c0*/  VOTEU.ALL UP4, P1 ;  /* 0x00000000003f7886 */ /* 0x000fe20000880000 */
[----:B------:R-:W5:Y:S01]  /*04d0*/  @!UP1 S2UR UR10, SR_CgaCtaId ;  /* 0x00000000000a99c3 */ /* 0x000f620000008800 */
[----:B------:R-:W-:Y:S01]  /*04e0*/  VOTEU.ALL UP5, P1 ;  /* 0x00000000003f7886 */ /* 0x000fe200008a0000 */
[----:B------:R-:W-:-:S04]  /*04f0*/  SHF.R.S32.HI R3, RZ, 0x1f, R4 ;  /* 0x0000001fff037819 */ /* 0x000fc80000011404 */
[----:B------:R-:W-:-:S04]  /*0500*/  LEA.HI R3, R3, R4, RZ, 0x7 ;  /* 0x0000000403037211 */ /* 0x000fc800078f38ff */
[----:B------:R-:W-:-:S05]  /*0510*/  LOP3.LUT R3, R3, 0xffffff80, RZ, 0xc0, !PT ;  /* 0xffffff8003037812 */ /* 0x000fca00078ec0ff */
[----:B------:R-:W-:Y:S01]  /*0520*/  IMAD.IADD R3, R4, 0x1, -R3 ;  /* 0x0000000104037824 */ /* 0x000fe200078e0a03 */
[----:B-1----:R-:W-:Y:S02]  /*0530*/  @!UP0 ULEA UR8, UR7, UR6, 0x18 ;  /* 0x0000000607088291 */ /* 0x002fe4000f8ec03f */
[----:B------:R-:W-:-:S04]  /*0540*/  @!UP1 UIADD3 UR6, -UR11, 0x100000, URZ ;  /* 0x001000000b069890 */ /* 0x000fc8000fffe13f */
[----:B------:R-:W-:Y:S02]  /*0550*/  @!UP1 USHF.L.U32 UR7, UR6, 0xb, URZ ;  /* 0x0000000b06079899 */ /* 0x000fe4000800063f */
[----:B------:R-:W-:Y:S01]  /*0560*/  @!UP1 USHF.L.U32 UR6, UR6, 0x1, URZ ;  /* 0x0000000106069899 */ /* 0x000fe2000800063f */
[----:B------:R-:W-:Y:S01]  /*0570*/  VOTEU.ALL UP0, P0 ;  /* 0x00000000003f7886 */ /* 0x000fe20000000000 */
[----:B-----5:R-:W-:Y:S01]  /*0580*/  @!UP1 ULEA UR9, UR10, UR9, 0x18 ;  /* 0x000000090a099291 */ /* 0x020fe2000f8ec03f */
[----:B------:R-:W-:Y:S02]  /*0590*/  VOTEU.ALL UP1, P0 ;  /* 0x00000000003f7886 */ /* 0x000fe40000020000 */
[----:B------:R-:W-:Y:S01]  /*05a0*/  ULDC.64 UR10, c[0x0][0x598] ;  /* 0x00016600000a7ab9 */ /* 0x000fe20000000a00 */
[----:B------:R-:W-:Y:S01]  /*05b0*/  ISETP.NE.AND P0, PT, R0, 0x3, PT ;  /* 0x000000030000780c */ /* 0x000fe20003f05270 */
[----:B------:R-:W1:Y:S02]  /*05c0*/  FENCE.VIEW.ASYNC.S ;  /* 0x00000000000073c6 */ /* 0x000e640000000000 */
[----:B-1----:R1:W2:Y:S01]  /*05d0*/  @!UP0 SYNCS.EXCH.64 URZ, [UR8+0x80], UR4 ;  /* 0x00008004083f85b2 */ /* 0x0022a20008000100 */
[----:B------:R-:W-:-:S02]  /*05e0*/  ISETP.NE.U32.AND P1, PT, RZ, UR10, PT ;  /* 0x0000000aff007c0c */ /* 0x000fc4000bf25070 */
[----:B------:R-:W-:Y:S02]  /*05f0*/  ISETP.EQ.OR P0, PT, R0, RZ, !P0 ;  /* 0x000000ff0000720c */ /* 0x000fe40004702670 */
[----:B------:R-:W-:Y:S02]  /*0600*/  ISETP.NE.AND.EX P1, PT, RZ, UR11, PT, P1 ;  /* 0x0000000bff007c0c */ /* 0x000fe4000bf25310 */
[----:B------:R-:W-:-:S04]  /*0610*/  ISETP.EQ.AND P0, PT, R8, RZ, P0 ;  /* 0x000000ff0800720c */ /* 0x000fc80000702270 */
[----:B------:R-:W-:-:S04]  /*0620*/  SEL R16, RZ, 0x1, !P0 ;  /* 0x00000001ff107807 */ /* 0x000fc80004000000 */
[----:B------:R-:W-:Y:S01]  /*0630*/  SEL R16, R16, 0x2, P3 ;  /* 0x0000000210107807 */ /* 0x000fe20001800000 */
[----:B------:R1:W2:Y:S01]  /*0640*/  @!UP1 SYNCS.EXCH.64 URZ, [UR8+0x88], UR4 ;  /* 0x00008804083f95b2 */ /* 0x0002a20008000100 */
[----:B------:R-:W-:Y:S01]  /*0650*/  NOP ;  /* 0x0000000000007918 */ /* 0x000fe20000000000 */
[----:B------:R1:W2:Y:S01]  /*0660*/  @!UP2 SYNCS.EXCH.64 URZ, [UR9+0x60], UR6 ;  /* 0x00006006093fa5b2 */ /* 0x0002a20008000100 */
[----:B------:R1:W2:Y:S01]  /*0670*/  @!UP3 SYNCS.EXCH.64 URZ, [UR9+0x68], UR6 ;  /* 0x00006806093fb5b2 */ /* 0x0002a20008000100 */
[----:B------:R1:W2:Y:S01]  /*0680*/  @!UP4 SYNCS.EXCH.64 URZ, [UR9+0x70], UR6 ;  /* 0x00007006093fc5b2 */ /* 0x0002a20008000100 */
[----:B------:R1:W2:Y:S01]  /*0690*/  @!UP5 SYNCS.EXCH.64 URZ, [UR9+0x78], UR6 ;  /* 0x00007806093fd5b2 */ /* 0x0002a20008000100 */
[----:B------:R-:W-:Y:S01]  /*06a0*/  NOP ;  /* 0x0000000000007918 */ /* 0x000fe20000000000 */
[----:B--234-:R-:W-:Y:S06]  /*06b0*/  BAR.SYNC.DEFER_BLOCKING 0x0 ;  /* 0x0000000000007b1d */ /* 0x01cfec0000010000 */
[----:B01----:R-:W-:Y:S05]  /*06c0*/  @!P1 BRA `(.L_x_3) ;  /* 0x00000000001c9947 */ /* 0x003fea0003800000 */
[----:B------:R-:W0:Y:S02]  /*06d0*/  LDC.64 R6, c[0x0][0x598] ;  /* 0x00016600ff067b82 */ /* 0x000e240000000a00 */
[----:B0-----:R-:W2:Y:S02]  /*06e0*/  LDG.E.64 R6, desc[UR36][R6.64] ;  /* 0x0000002406067981 */ /* 0x001ea4000c1e1b00 */
[----:B--2---:R-:W-:-:S04]  /*06f0*/  ISETP.NE.U32.AND P0, PT, R6, RZ, PT ;  /* 0x000000ff0600720c */ /* 0x004fc80003f05070 */
[----:B------:R-:W-:-:S13]  /*0700*/  ISETP.NE.AND.EX P0, PT, R7, RZ, PT, P0 ;  /* 0x000000ff0700720c */ /* 0x000fda0003f05300 */
[----:B------:R-:W-:Y:S05]  /*0710*/  @!P0 BRA `(.L_x_3) ;  /* 0x0000000000088947 */ /* 0x000fea0003800000 */
[----:B------:R1:W5:Y:S01]  /*0720*/  LD.E R56, desc[UR36][R6.64] ;  /* 0x0000002406387980 */ /* 0x000362000c101900 */
[----:B------:R-:W-:Y:S05]  /*0730*/  BRA `(.L_x_4) ;  /* 0x0000000000247947 */ /* 0x000fea0003800000 */
.L_x_3:
[----:B------:R-:W-:Y:S02]  /*0740*/  ULDC.64 UR4, c[0x0][0x588] ;  /* 0x0001620000047ab9 */ /* 0x000fe40000000a00 */
[----:B------:R-:W-:-:S04]  /*0750*/  ISETP.NE.U32.AND P0, PT, RZ, UR4, PT ;  /* 0x00000004ff007c0c */ /* 0x000fc8000bf05070 */
[----:B------:R-:W-:-:S13]  /*0760*/  ISETP.NE.AND.EX P0, PT, RZ, UR5, PT, P0 ;  /* 0x00000005ff007c0c */ /* 0x000fda000bf05300 */
[----:B------:R-:W-:Y:S05]  /*0770*/  @!P0 BRA `(.L_x_5) ;  /* 0x00000000000c8947 */ /* 0x000fea0003800000 */
[----:B------:R-:W0:Y:S02]  /*0780*/  LDC.64 R56, c[0x0][0x588] ;  /* 0x00016200ff387b82 */ /* 0x000e240000000a00 */
[----:B0-----:R0:W5:Y:S01]  /*0790*/  LDG.E R56, desc[UR36][R56.64] ;  /* 0x0000002438387981 */ /* 0x001162000c1e1900 */
[----:B------:R-:W-:Y:S05]  /*07a0*/  BRA `(.L_x_4) ;  /* 0x0000000000087947 */ /* 0x000fea0003800000 */
.L_x_5:
[----:B------:R-:W-:Y:S02]  /*07b0*/  ULDC UR4, c[0x0][0x580] ;  /* 0x0001600000047ab9 */ /* 0x000fe40000000800 */
[----:B------:R-:W-:-:S07]  /*07c0*/  IMAD.U32 R56, RZ, RZ, UR4 ;  /* 0x00000004ff387e24 */ /* 0x000fce000f8e00ff */
.L_x_4:
[----:B------:R-:W-:Y:S02]  /*07d0*/  ULDC.64 UR4, c[0x0][0x5a0] ;  /* 0x0001680000047ab9 */ /* 0x000fe40000000a00 */
[----:B------:R-:W-:-:S04]  /*07e0*/  ISETP.NE.U32.AND P0, PT, RZ, UR4, PT ;  /* 0x00000004ff007c0c */ /* 0x000fc8000bf05070 */
[----:B------:R-:W-:-:S13]  /*07f0*/  ISETP.NE.AND.EX P0, PT, RZ, UR5, PT, P0 ;  /* 0x00000005ff007c0c */ /* 0x000fda000bf05300 */
[----:B------:R-:W-:Y:S05]  /*0800*/  @!P0 BRA `(.L_x_6) ;  /* 0x00000000001c8947 */ /* 0x000fea0003800000 */
[----:B-1----:R-:W1:Y:S02]  /*0810*/  LDC.64 R6, c[0x0][0x5a0] ;  /* 0x00016800ff067b82 */ /* 0x002e640000000a00 */
[----:B-1----:R-:W2:Y:S02]  /*0820*/  LDG.E.64 R6, desc[UR36][R6.64] ;  /* 0x0000002406067981 */ /* 0x002ea4000c1e1b00 */
[----:B--2---:R-:W-:-:S04]  /*0830*/  ISETP.NE.U32.AND P0, PT, R6, RZ, PT ;  /* 0x000000ff0600720c */ /* 0x004fc80003f05070 */
[----:B------:R-:W-:-:S13]  /*0840*/  ISETP.NE.AND.EX P0, PT, R7, RZ, PT, P0 ;  /* 0x000000ff0700720c */ /* 0x000fda0003f05300 */
[----:B------:R-:W-:Y:S05]  /*0850*/  @!P0 BRA `(.L_x_6) ;  /* 0x0000000000088947 */ /* 0x000fea0003800000 */
[----:B0-----:R2:W5:Y:S01]  /*0860*/  LD.E R57, desc[UR36][R6.64] ;  /* 0x0000002406397980 */ /* 0x001562000c101900 */
[----:B------:R-:W-:Y:S05]  /*0870*/  BRA `(.L_x_7) ;  /* 0x0000000000247947 */ /* 0x000fea0003800000 */
.L_x_6:
[----:B------:R-:W-:Y:S02]  /*0880*/  ULDC.64 UR4, c[0x0][0x590] ;  /* 0x0001640000047ab9 */ /* 0x000fe40000000a00 */
[----:B------:R-:W-:-:S04]  /*0890*/  ISETP.NE.U32.AND P0, PT, RZ, UR4, PT ;  /* 0x00000004ff007c0c */ /* 0x000fc8000bf05070 */
[----:B------:R-:W-:-:S13]  /*08a0*/  ISETP.NE.AND.EX P0, PT, RZ, UR5, PT, P0 ;  /* 0x00000005ff007c0c */ /* 0x000fda000bf05300 */
[----:B------:R-:W-:Y:S05]  /*08b0*/  @!P0 BRA `(.L_x_8) ;  /* 0x00000000000c8947 */ /* 0x000fea0003800000 */
[----:B-1----:R-:W0:Y:S02]  /*08c0*/  LDC.64 R6, c[0x0][0x590] ;  /* 0x00016400ff067b82 */ /* 0x002e240000000a00 */
[----:B0-----:R0:W5:Y:S01]  /*08d0*/  LDG.E R57, desc[UR36][R6.64] ;  /* 0x0000002406397981 */ /* 0x001162000c1e1900 */
[----:B------:R-:W-:Y:S05]  /*08e0*/  BRA `(.L_x_7) ;  /* 0x0000000000087947 */ /* 0x000fea0003800000 */
.L_x_8:
[----:B------:R-:W-:Y:S02]  /*08f0*/  ULDC UR4, c[0x0][0x584] ;  /* 0x0001610000047ab9 */ /* 0x000fe40000000800 */
[----:B0-----:R-:W-:-:S07]  /*0900*/  IMAD.U32 R57, RZ, RZ, UR4 ;  /* 0x00000004ff397e24 */ /* 0x001fce000f8e00ff */
.L_x_7:
[----:B------:R-:W3:Y:S01]  /*0910*/  LDC R2, c[0x0][0x65c] ;  /* 0x00019700ff027b82 */ /* 0x000ee20000000800 */
[----:B------:R-:W4:Y:S01]  /*0920*/  S2R R14, SR_CTAID.Y ;  /* 0x00000000000e7919 */ /* 0x000f220000002600 */
[----:B------:R-:W-:Y:S01]  /*0930*/  ULDC UR6, c[0x0][0x28c] ;  /* 0x0000a30000067ab9 */ /* 0x000fe20000000800 */
[----:B------:R-:W-:Y:S01]  /*0940*/  ISETP.NE.AND P0, PT, R8, 0x2, PT ;  /* 0x000000020800780c */ /* 0x000fe20003f05270 */
[----:B------:R-:W-:Y:S01]  /*0950*/  UIADD3 UR6, UR6, 0x3f, URZ ;  /* 0x0000003f06067890 */ /* 0x000fe2000fffe03f */
[----:B012---:R-:W0:Y:S01]  /*0960*/  S2R R6, SR_CTAID.X ;  /* 0x0000000000067919 */ /* 0x007e220000002500 */
[----:B------:R-:W-:Y:S01]  /*0970*/  IMAD.MOV.U32 R7, RZ, RZ, RZ ;  /* 0x000000ffff077224 */ /* 0x000fe200078e00ff */
[----:B------:R-:W-:Y:S01]  /*0980*/  UMOV UR38, URZ ;  /* 0x0000003f00267c82 */ /* 0x000fe20008000000 */
[----:B------:R-:W-:Y:S01]  /*0990*/  USHF.R.S32.HI UR7, URZ, 0x1f, UR6 ;  /* 0x0000001f3f077899 */ /* 0x000fe20008011406 */
[----:B------:R-:W-:Y:S01]  /*09a0*/  UMOV UR39, URZ ;  /* 0x0000003f00277c82 */ /* 0x000fe20008000000 */
[----:B------:R-:W-:-:S02]  /*09b0*/  ULDC.64 UR8, c[0x0][0x650] ;  /* 0x0001940000087ab9 */ /* 0x000fc40000000a00 */
[----:B------:R-:W-:-:S04]  /*09c0*/  ULEA.HI UR7, UR7, UR6, URZ, 0x6 ;  /* 0x0000000607077291 */ /* 0x000fc8000f8f303f */
[----:B------:R-:W-:Y:S01]  /*09d0*/  USHF.R.S32.HI UR40, URZ, 0x6, UR7 ;  /* 0x000000063f287899 */ /* 0x000fe20008011407 */
[----:B---3--:R-:W-:-:S13]  /*09e0*/  ISETP.NE.AND P1, PT, R2, 0x1, PT ;  /* 0x000000010200780c */ /* 0x008fda0003f25270 */
[----:B------:R-:W0:Y:S01]  /*09f0*/  @P1 LDC R19, c[0x0][0x10] ;  /* 0x00000400ff131b82 */ /* 0x000e220000000800 */
[----:B----4-:R-:W-:Y:S02]  /*0a00*/  @P1 IMAD.MOV.U32 R8, RZ, RZ, R14 ;  /* 0x000000ffff081224 */ /* 0x010fe400078e000e */
[----:B------:R-:W-:Y:S02]  /*0a10*/  @P1 IMAD.MOV.U32 R9, RZ, RZ, RZ ;  /* 0x000000ffff091224 */ /* 0x000fe400078e00ff */
[----:B------:R-:W-:-:S03]  /*0a20*/  @P1 IMAD.MOV.U32 R17, RZ, RZ, RZ ;  /* 0x000000ffff111224 */ /* 0x000fc600078e00ff */
[----:B------:R-:W1:Y:S01]  /*0a30*/  @!P1 LDC R11, c[0x0][0xc] ;  /* 0x00000300ff0b9b82 */ /* 0x000e620000000800 */
[----:B------:R-:W-:Y:S01]  /*0a40*/  ULDC UR4, c[0x0][0xc] ;  /* 0x0000030000047ab9 */ /* 0x000fe20000000800 */
[----:B------:R-:W-:Y:S02]  /*0a50*/  ULDC UR5, c[0x0][0x10] ;  /* 0x0000040000057ab9 */ /* 0x000fe40000000800 */
[----:B------:R-:W-:-:S04]  /*0a60*/  UIMAD.WIDE.U32 UR4, UR4, UR5, URZ ;  /* 0x00000005040472a5 */ /* 0x000fc8000f8e003f */
[----:B------:R-:W2:Y:S01]  /*0a70*/  LDC R2, c[0x0][0x14] ;  /* 0x00000500ff027b82 */ /* 0x000ea20000000800 */
[----:B0-----:R-:W-:-:S04]  /*0a80*/  @P1 IMAD.WIDE.U32 R18, R6, R19, R8 ;  /* 0x0000001306121225 */ /* 0x001fc800078e0008 */
[----:B------:R-:W-:Y:S02]  /*0a90*/  @P1 IMAD.IADD R17, R19, 0x1, R17 ;  /* 0x0000000113111824 */ /* 0x000fe400078e0211 */
[----:B-1----:R-:W-:-:S04]  /*0aa0*/  @!P1 IMAD.WIDE.U32 R8, R11, R14, R6 ;  /* 0x0000000e0b089225 */ /* 0x002fc800078e0006 */
[----:B------:R-:W-:Y:S02]  /*0ab0*/  @!P1 IMAD.MOV.U32 R18, RZ, RZ, R8 ;  /* 0x000000ffff129224 */ /* 0x000fe400078e0008 */
[----:B------:R-:W-:Y:S02]  /*0ac0*/  @!P1 IMAD.MOV.U32 R17, RZ, RZ, R9 ;  /* 0x000000ffff119224 */ /* 0x000fe400078e0009 */
[----:B--2---:R-:W-:-:S04]  /*0ad0*/  IMAD.WIDE.U32 R12, R2, UR4, RZ ;  /* 0x00000004020c7c25 */ /* 0x004fc8000f8e00ff */
[----:B------:R-:W-:Y:S01]  /*0ae0*/  IMAD R23, R2, UR5, RZ ;  /* 0x0000000502177c24 */ /* 0x000fe2000f8e02ff */
[----:B------:R0:W-:Y:S03]  /*0af0*/  STL.64 [R1], R12 ;  /* 0x0000000c01007387 */ /* 0x0001e60000100a00 */
[----:B------:R-:W-:Y:S01]  /*0b00*/  IMAD.IADD R23, R13, 0x1, R23 ;  /* 0x000000010d177824 */ /* 0x000fe200078e0217 */
[----:B------:R-:W-:Y:S06]  /*0b10*/  @P0 BRA `(.L_x_9) ;  /* 0x0000000000200947 */ /* 0x000fec0003800000 */
[----:B------:R-:W-:Y:S01]  /*0b20*/  UISETP.GE.U32.AND UP0, UPT, UR40, 0x5, UPT ;  /* 0x000000052800788c */ /* 0x000fe2000bf06070 */
[----:B------:R-:W-:Y:S01]  /*0b30*/  IADD3 R18, P0, R18, R12, RZ ;  /* 0x0000000c12127210 */ /* 0x000fe20007f1e0ff */
[----:B------:R-:W-:Y:S01]  /*0b40*/  UIMAD.WIDE.U32 UR4, UR40, -0x33333333, URZ ;  /* 0xcccccccd280478a5 */ /* 0x000fe2000f8e003f */
[----:B------:R-:W-:-:S03]  /*0b50*/  UMOV UR39, URZ ;  /* 0x0000003f00277c82 */ /* 0x000fc60008000000 */
[----:B------:R-:W-:Y:S01]  /*0b60*/  USHF.R.U32.HI UR4, URZ, 0x2, UR5 ;  /* 0x000000023f047899 */ /* 0x000fe20008011605 */
[----:B------:R-:W-:-:S03]  /*0b70*/  IMAD.X R17, R23, 0x1, R17, P0 ;  /* 0x0000000117117824 */ /* 0x000fc600000e0611 */
[----:B------:R-:W-:Y:S02]  /*0b80*/  UIMAD UR38, UR4, -0x5, UR40 ;  /* 0xfffffffb042678a4 */ /* 0x000fe4000f8e0228 */
[----:B------:R-:W-:-:S12]  /*0b90*/  @UP0 ULOP3.LUT UR39, UR4, 0x1, URZ, 0xc0, !UPT ;  /* 0x0000000104270892 */ /* 0x000fd8000f8ec03f */
.L_x_9:
[----:B------:R-:W-:Y:S01]  /*0ba0*/  ISETP.GE.U32.AND P0, PT, R18, UR8, PT ;  /* 0x0000000812007c0c */ /* 0x000fe2000bf06070 */
[----:B------:R-:W-:Y:S01]  /*0bb0*/  IMAD.MOV.U32 R19, RZ, RZ, -0x1 ;  /* 0xffffffffff137424 */ /* 0x000fe200078e00ff */
[----:B------:R-:W-:Y:S01]  /*0bc0*/  PRMT R8, RZ, 0x7610, R8 ;  /* 0x00007610ff087816 */ /* 0x000fe20000000008 */
[----:B------:R-:W-:Y:S01]  /*0bd0*/  IMAD.MOV.U32 R22, RZ, RZ, -0x1 ;  /* 0xffffffffff167424 */ /* 0x000fe200078e00ff */
[----:B------:R-:W-:Y:S01]  /*0be0*/  ISETP.GE.U32.AND.EX P0, PT, R17, UR9, PT, P0 ;  /* 0x0000000911007c0c */ /* 0x000fe2000bf06100 */
[----:B------:R-:W-:-:S12]  /*0bf0*/  IMAD.MOV.U32 R2, RZ, RZ, -0x1 ;  /* 0xffffffffff027424 */ /* 0x000fd800078e00ff */
[----:B------:R-:W-:Y:S05]  /*0c00*/  @P0 BRA `(.L_x_10) ;  /* 0x00000004005c0947 */ /* 0x000fea0003800000 */
[----:B------:R-:W1:Y:S01]  /*0c10*/  LDC.64 R20, c[0x0][0x628] ;  /* 0x00018a00ff147b82 */ /* 0x000e620000000a00 */
[----:B------:R-:W-:Y:S02]  /*0c20*/  IMAD.MOV.U32 R8, RZ, RZ, R18 ;  /* 0x000000ffff087224 */ /* 0x000fe400078e0012 */
[----:B------:R-:W-:-:S05]  /*0c30*/  IMAD.MOV.U32 R9, RZ, RZ, R17 ;  /* 0x000000ffff097224 */ /* 0x000fca00078e0011 */
[----:B------:R-:W2:Y:S08]  /*0c40*/  LDC R2, c[0x0][0x630] ;  /* 0x00018c00ff027b82 */ /* 0x000eb00000000800 */
[----:B------:R-:W3:Y:S01]  /*0c50*/  LDC.64 R24, c[0x0][0x620] ;  /* 0x00018800ff187b82 */ /* 0x000ee20000000a00 */
[----:B-1----:R-:W-:-:S04]  /*0c60*/  ISETP.NE.U32.AND P0, PT, R20, RZ, PT ;  /* 0x000000ff1400720c */ /* 0x002fc80003f05070 */
[----:B------:R-:W-:-:S13]  /*0c70*/  ISETP.NE.AND.EX P0, PT, R21, RZ, PT, P0 ;  /* 0x000000ff1500720c */ /* 0x000fda0003f05300 */
[----:B--23--:R-:W-:Y:S05]  /*0c80*/  @!P0 BRA `(.L_x_11) ;  /* 0x0000000000288947 */ /* 0x00cfea0003800000 */
[----:B0-----:R-:W0:Y:S02]  /*0c90*/  LDC R13, c[0x0][0x634] ;  /* 0x00018d00ff0d7b82 */ /* 0x001e240000000800 */
[----:B0-----:R-:W-:-:S05]  /*0ca0*/  IADD3 R13, P0, R18, R13, RZ ;  /* 0x0000000d120d7210 */ /* 0x001fca0007f1e0ff */
[----:B------:R-:W-:-:S04]  /*0cb0*/  IMAD.X R15, RZ, RZ, R17, P0 ;  /* 0x000000ffff0f7224 */ /* 0x000fc800000e0611 */
[----:B------:R-:W-:-:S04]  /*0cc0*/  IMAD.WIDE.U32 R8, R15, R20, RZ ;  /* 0x000000140f087225 */ /* 0x000fc800078e00ff */
[----:B------:R-:W-:-:S04]  /*0cd0*/  IMAD.WIDE.U32 R10, P0, R13, R21, R8 ;  /* 0x000000150d0a7225 */ /* 0x000fc80007800008 */
[----:B------:R-:W-:-:S04]  /*0ce0*/  IMAD.WIDE.U32 R8, R13, R20, RZ ;  /* 0x000000140d087225 */ /* 0x000fc800078e00ff */
[----:B------:R-:W-:Y:S01]  /*0cf0*/  IMAD.X R13, RZ, RZ, RZ, P0 ;  /* 0x000000ffff0d7224 */ /* 0x000fe200000e06ff */
[----:B------:R-:W-:Y:S01]  /*0d00*/  IADD3 RZ, P0, R9, R10, RZ ;  /* 0x0000000a09ff7210 */ /* 0x000fe20007f1e0ff */
[----:B------:R-:W-:-:S04]  /*0d10*/  IMAD.MOV.U32 R12, RZ, RZ, R11 ;  /* 0x000000ffff0c7224 */ /* 0x000fc800078e000b */
[----:B------:R-:W-:-:S08]  /*0d20*/  IMAD.WIDE.U32.X R8, R15, R21, R12, P0 ;  /* 0x000000150f087225 */ /* 0x000fd000000e040c */
.L_x_11:
[-CC-:B------:R-:W-:Y:S01]  /*0d30*/  SHF.R.U64 R31, R8, R2.reuse, R9.reuse ;  /* 0x00000002081f7219 */ /* 0x180fe20000001209 */
[----:B0-----:R-:W0:Y:S01]  /*0d40*/  LDC R12, c[0x0][0x618] ;  /* 0x00018600ff0c7b82 */ /* 0x001e220000000800 */
[----:B------:R-:W-:Y:S01]  /*0d50*/  SHF.R.U32.HI R7, RZ, R2, R9 ;  /* 0x00000002ff077219 */ /* 0x000fe20000011609 */
[----:B------:R-:W-:Y:S01]  /*0d60*/  ULDC UR4, c[0x0][0x150] ;  /* 0x0000540000047ab9 */ /* 0x000fe20000000800 */
[----:B------:R-:W-:Y:S01]  /*0d70*/  IADD3 R11, P0, RZ, -R31, RZ ;  /* 0x8000001fff0b7210 */ /* 0x000fe20007f1e0ff */
[----:B------:R-:W-:Y:S01]  /*0d80*/  IMAD.MOV.U32 R19, RZ, RZ, R17 ;  /* 0x000000ffff137224 */ /* 0x000fe200078e0011 */
[----:B------:R-:W-:-:S03]  /*0d90*/  I2FP.F32.U32 R2, R6 ;  /* 0x0000000600027245 */ /* 0x000fc60000201000 */
[----:B------:R-:W1:Y:S01]  /*0da0*/  LDC.64 R26, c[0x0][0x640] ;  /* 0x00019000ff1a7b82 */ /* 0x000e620000000a00 */
[----:B------:R-:W-:Y:S02]  /*0db0*/  IMAD.X R13, RZ, RZ, ~R7, P0 ;  /* 0x000000ffff0d7224 */ /* 0x000fe400000e0e07 */
[----:B------:R-:W-:Y:S01]  /*0dc0*/  FMUL R2, R2, UR4 ;  /* 0x0000000402027c20 */ /* 0x000fe20008400000 */
[----:B------:R-:W-:Y:S01]  /*0dd0*/  IMAD.WIDE.U32 R8, R11, R24, R18 ;  /* 0x000000180b087225 */ /* 0x000fe200078e0012 */
[----:B------:R-:W-:-:S03]  /*0de0*/  ULDC UR4, c[0x0][0x154] ;  /* 0x0000550000047ab9 */ /* 0x000fc60000000800 */
[----:B------:R-:W-:Y:S01]  /*0df0*/  IMAD R10, R13, R24, RZ ;  /* 0x000000180d0a7224 */ /* 0x000fe200078e02ff */
[----:B------:R-:W2:Y:S01]  /*0e00*/  LDC R7, c[0x0][0x144] ;  /* 0x00005100ff077b82 */ /* 0x000ea20000000800 */
[----:B------:R-:W3:Y:S02]  /*0e10*/  F2I.U32.TRUNC.NTZ R2, R2 ;  /* 0x0000000200027305 */ /* 0x000ee4000020f000 */
[----:B------:R-:W-:-:S04]  /*0e20*/  IMAD R11, R11, R25, R10 ;  /* 0x000000190b0b7224 */ /* 0x000fc800078e020a */
[----:B------:R-:W-:Y:S01]  /*0e30*/  IMAD.IADD R9, R9, 0x1, R11 ;  /* 0x0000000109097824 */ /* 0x000fe200078e020b */
[----:B------:R-:W4:Y:S01]  /*0e40*/  LDC R22, c[0x0][0x608] ;  /* 0x00018200ff167b82 */ /* 0x000f220000000800 */
[----:B------:R-:W-:-:S03]  /*0e50*/  IMAD.MOV.U32 R11, RZ, RZ, -0x1 ;  /* 0xffffffffff0b7424 */ /* 0x000fc600078e00ff */
[--C-:B0-----:R-:W-:Y:S02]  /*0e60*/  SHF.R.U64 R20, R8, R12, R9.reuse ;  /* 0x0000000c08147219 */ /* 0x101fe40000001209 */
[----:B------:R-:W-:Y:S02]  /*0e70*/  I2FP.F32.U32 R8, R14 ;  /* 0x0000000e00087245 */ /* 0x000fe40000201000 */
[----:B------:R-:W0:Y:S01]  /*0e80*/  LDC R24, c[0x0][0x658] ;  /* 0x00019600ff187b82 */ /* 0x000e220000000800 */
[----:B-1----:R-:W-:Y:S01]  /*0e90*/  ISETP.NE.U32.AND P0, PT, R26, RZ, PT ;  /* 0x000000ff1a00720c */ /* 0x002fe20003f05070 */
[----:B---3--:R-:W-:Y:S02]  /*0ea0*/  IMAD.MOV R10, RZ, RZ, -R2 ;  /* 0x000000ffff0a7224 */ /* 0x008fe400078e0a02 */
[----:B------:R-:W-:Y:S01]  /*0eb0*/  FMUL R8, R8, UR4 ;  /* 0x0000000408087c20 */ /* 0x000fe20008400000 */
[----:B------:R-:W-:Y:S02]  /*0ec0*/  SHF.R.U32.HI R9, RZ, R12, R9 ;  /* 0x0000000cff097219 */ /* 0x000fe40000011609 */
[----:B------:R-:W-:Y:S01]  /*0ed0*/  ISETP.NE.AND.EX P0, PT, R27, RZ, PT, P0 ;  /* 0x000000ff1b00720c */ /* 0x000fe20003f05300 */
[----:B------:R1:W3:Y:S01]  /*0ee0*/  F2I.U32.TRUNC.NTZ R15, R8 ;  /* 0x00000008000f7305 */ /* 0x0002e2000020f000 */
[----:B------:R-:W1:Y:S01]  /*0ef0*/  LDC R19, c[0x0][0x148] ;  /* 0x00005200ff137b82 */ /* 0x000e620000000800 */
[----:B--2---:R-:W-:-:S07]  /*0f00*/  IMAD R2, R7, R10, R6 ;  /* 0x0000000a07027224 */ /* 0x004fce00078e0206 */
[----:B------:R-:W2:Y:S01]  /*0f10*/  LDC R25, c[0x0][0x600] ;  /* 0x00018000ff197b82 */ /* 0x000ea20000000800 */
[-CC-:B----4-:R-:W-:Y:S02]  /*0f20*/  SHF.R.U64 R32, R20, R22.reuse, R9.reuse ;  /* 0x0000001614207219 */ /* 0x190fe40000001209 */
[----:B------:R-:W-:Y:S01]  /*0f30*/  SHF.R.U32.HI R7, RZ, R22, R9 ;  /* 0x00000016ff077219 */ /* 0x000fe20000011609 */
[----:B------:R-:W-:-:S04]  /*0f40*/  IMAD.MOV.U32 R9, RZ, RZ, 0x1 ;  /* 0x00000001ff097424 */ /* 0x000fc800078e00ff */
[----:B------:R-:W4:Y:S01]  /*0f50*/  LDC R28, c[0x0][0x648] ;  /* 0x00019200ff1c7b82 */ /* 0x000f220000000800 */
[-C--:B0-----:R-:W-:Y:S02]  /*0f60*/  SHF.L.U32 R6, R11, R24.reuse, RZ ;  /* 0x000000180b067219 */ /* 0x081fe400000006ff */
[--C-:B------:R-:W-:Y:S02]  /*0f70*/  SHF.R.U64 R22, R32, R24, R7.reuse ;  /* 0x0000001820167219 */ /* 0x100fe40000001207 */
[----:B------:R-:W-:Y:S02]  /*0f80*/  LOP3.LUT R13, RZ, R6, RZ, 0x33, !PT ;  /* 0x00000006ff0d7212 */ /* 0x000fe400078e33ff */
[-C--:B------:R-:W-:Y:S01]  /*0f90*/  SHF.R.U32.HI R7, RZ, R24.reuse, R7 ;  /* 0x00000018ff077219 */ /* 0x080fe20000011607 */
[----:B------:R-:W0:Y:S01]  /*0fa0*/  LDC R29, c[0x0][0x638] ;  /* 0x00018e00ff1d7b82 */ /* 0x000e220000000800 */
[----:B------:R-:W-:Y:S01]  /*0fb0*/  SHF.L.U32 R12, R9, R24, RZ ;  /* 0x00000018090c7219 */ /* 0x000fe200000006ff */
[----:B------:R-:W-:-:S06]  /*0fc0*/  IMAD.MOV.U32 R6, RZ, RZ, R22 ;  /* 0x000000ffff067224 */ /* 0x000fcc00078e0016 */
[----:B------:R-:W0:Y:S01]  /*0fd0*/  LDC R30, c[0x0][0x610] ;  /* 0x00018400ff1e7b82 */ /* 0x000e220000000800 */
[----:B-1-3--:R-:W-:Y:S05]  /*0fe0*/  @!P0 BRA `(.L_x_12) ;  /* 0x0000000000288947 */ /* 0x00afea0003800000 */
[----:B------:R-:W1:Y:S02]  /*0ff0*/  LDC R11, c[0x0][0x64c] ;  /* 0x00019300ff0b7b82 */ /* 0x000e640000000800 */
[----:B-1----:R-:W-:-:S05]  /*1000*/  IADD3 R11, P0, R22, R11, RZ ;  /* 0x0000000b160b7210 */ /* 0x002fca0007f1e0ff */
        /* <DEDUP_REMOVED lines=8> */
.L_x_12:
[----:B----4-:R-:W-:Y:S01]  /*1090*/  SHF.R.U64 R6, R6, R28, R7 ;  /* 0x0000001c06067219 */ /* 0x010fe20000001207 */
[----:B--2---:R-:W-:Y:S01]  /*10a0*/  VIADD R7, R25, 0xffffffff ;  /* 0xffffffff19077836 */ /* 0x004fe20000000000 */
[----:B------:R-:W-:Y:S01]  /*10b0*/  LOP3.LUT R13, R32, R13, RZ, 0xc0, !PT ;  /* 0x0000000d200d7212 */ /* 0x000fe200078ec0ff */
[----:B------:R-:W-:Y:S02]  /*10c0*/  IMAD.MOV R15, RZ, RZ, -R15 ;  /* 0x000000ffff0f7224 */ /* 0x000fe400078e0a0f */
[----:B------:R-:W-:Y:S01]  /*10d0*/  IMAD.MOV R8, RZ, RZ, -R6 ;  /* 0x000000ffff087224 */ /* 0x000fe200078e0a06 */
[----:B------:R-:W-:Y:S01]  /*10e0*/  LOP3.LUT R7, R20, R7, RZ, 0xc0, !PT ;  /* 0x0000000714077212 */ /* 0x000fe200078ec0ff */
[----:B------:R-:W-:Y:S02]  /*10f0*/  IMAD R13, R12, R6, R13 ;  /* 0x000000060c0d7224 */ /* 0x000fe400078e020d */
[----:B------:R-:W-:Y:S02]  /*1100*/  @P1 IMAD R2, R19, R15, R14 ;  /* 0x0000000f13021224 */ /* 0x000fe400078e020e */
[----:B0-----:R-:W-:-:S02]  /*1110*/  IMAD R6, R8, R29, R22 ;  /* 0x0000001d08067224 */ /* 0x001fc400078e0216 */
[----:B------:R-:W-:Y:S02]  /*1120*/  IMAD R2, R13, R30, R2 ;  /* 0x0000001e0d027224 */ /* 0x000fe400078e0202 */
[----:B------:R-:W-:Y:S02]  /*1130*/  IMAD R19, R6, R25, R7 ;  /* 0x0000001906137224 */ /* 0x000fe400078e0207 */
[----:B------:R-:W-:-:S03]  /*1140*/  IMAD.MOV.U32 R8, RZ, RZ, 0x1 ;  /* 0x00000001ff087424 */ /* 0x000fc600078e00ff */
[----:B------:R-:W-:Y:S02]  /*1150*/  SEL R22, R19, R2, !P1 ;  /* 0x0000000213167207 */ /* 0x000fe40004800000 */
[----:B------:R-:W-:Y:S01]  /*1160*/  SEL R19, R2, R19, !P1 ;  /* 0x0000001302137207 */ /* 0x000fe20004800000 */
[----:B------:R-:W-:-:S07]  /*1170*/  IMAD.MOV.U32 R2, RZ, RZ, R31 ;  /* 0x000000ffff027224 */ /* 0x000fce00078e001f */
.L_x_10:
[----:B------:R-:W-:Y:S05]  /*1180*/  @!P2 BRA `(.L_x_13) ;  /* 0x000000300000a947 */ /* 0x000fea0003800000 */
[----:B------:R-:W-:-:S13]  /*1190*/  ISETP.GT.U32.AND P0, PT, R33, 0x1, PT ;  /* 0x000000012100780c */ /* 0x000fda0003f04070 */
[----:B------:R-:W-:Y:S05]  /*11a0*/  @P0 EXIT ;  /* 0x000000000000094d */ /* 0x000fea0003800000 */
.L_x_14:
[----:B------:R-:W-:-:S08]  /*11b0*/  NOP ;  /* 0x0000000000007918 */ /* 0x000fd00000000000 */
[----:B------:R-:W1:Y:S02]  /*11c0*/  USETMAXREG.TRY_ALLOC.CTAPOOL UP0, 0xe8 ;  /* 0x000000e8000079c8 */ /* 0x000e640008000600 */
[----:B-1----:R-:W-:-:S13]  /*11d0*/  PLOP3.LUT P0, PT, PT, PT, UP0, 0x80, 0x0 ;  /* 0x000000000000781c */ /* 0x002fda0003f0f008 */
[----:B------:R-:W-:Y:S05]  /*11e0*/  @!P0 BRA `(.L_x_14) ;  /* 0xfffffffc00f08947 */ /* 0x000fea000383ffff */
[----:B------:R-:W-:-:S13]  /*11f0*/  LOP3.LUT P0, RZ, R8, 0xff, RZ, 0xc0, !PT ;  /* 0x000000ff08ff7812 */ /* 0x000fda000780c0ff */
[----:B------:R-:W-:Y:S05]  /*1200*/  @!P0 EXIT ;  /* 0x000000000000894d */ /* 0x000fea0003800000 */
[----:B------:R-:W1:Y:S01]  /*1210*/  S2UR UR4, SR_CgaCtaId ;  /* 0x00000000000479c3 */ /* 0x000e620000008800 */
[----:B------:R-:W-:Y:S01]  /*1220*/  VIADD R6, R5, 0xffffffff ;  /* 0xffffffff05067836 */ /* 0x000fe20000000000 */
[----:B------:R-:W-:Y:S01]  /*1230*/  SHF.R.S32.HI R0, RZ, 0x1f, R3 ;  /* 0x0000001fff007819 */ /* 0x000fe20000011403 */
[----:B------:R-:W-:Y:S01]  /*1240*/  UMOV UR41, 0x400 ;  /* 0x0000040000297882 */ /* 0x000fe20000000000 */
[----:B------:R-:W-:Y:S02]  /*1250*/  UISETP.LT.AND UP0, UPT, UR40, 0x1, UPT ;  /* 0x000000012800788c */ /* 0x000fe4000bf01270 */
[----:B------:R-:W-:Y:S01]  /*1260*/  R2UR UR42, R6 ;  /* 0x00000000062a72ca */ /* 0x000fe200000e0000 */
[----:B------:R-:W-:Y:S01]  /*1270*/  ULDC UR6, c[0x0][0x284] ;  /* 0x0000a10000067ab9 */ /* 0x000fe20000000800 */
[CC--:B------:R-:W-:Y:S01]  /*1280*/  LEA.HI R4, R0.reuse, R3.reuse, RZ, 0x2 ;  /* 0x0000000300047211 */ /* 0x0c0fe200078f10ff */
[----:B------:R-:W-:Y:S01]  /*1290*/  USEL UR43, UR40, 0x1, UP0 ;  /* 0x00000001282b7887 */ /* 0x000fe20008000000 */
[----:B------:R-:W-:Y:S01]  /*12a0*/  LEA.HI R0, R0, R3, RZ, 0x5 ;  /* 0x0000000300007211 */ /* 0x000fe200078f28ff */
[----:B------:R-:W-:Y:S01]  /*12b0*/  USHF.L.U32 UR46, UR40, 0x1, URZ ;  /* 0x00000001282e7899 */ /* 0x000fe2000800063f */
[--C-:B------:R-:W-:Y:S01]  /*12c0*/  SHF.R.S32.HI R58, RZ, 0x2, R4.reuse ;  /* 0x00000002ff3a7819 */ /* 0x100fe20000011404 */
[----:B------:R-:W-:Y:S01]  /*12d0*/  UIADD3 UR43, -UR43, UR40, URZ ;  /* 0x000000282b2b7290 */ /* 0x000fe2000fffe13f */
[----:B------:R-:W-:-:S02]  /*12e0*/  SHF.R.S32.HI R5, RZ, 0x1f, R4 ;  /* 0x0000001fff057819 */ /* 0x000fc40000011404 */
[----:B------:R-:W-:Y:S02]  /*12f0*/  LOP3.LUT R60, R4, 0xfffffffc, RZ, 0xc0, !PT ;  /* 0xfffffffc043c7812 */ /* 0x000fe400078ec0ff */
[----:B------:R-:W-:Y:S01]  /*1300*/  LEA.HI R5, R5, R58, RZ, 0x3 ;  /* 0x0000003a05057211 */ /* 0x000fe200078f18ff */
[----:B------:R-:W-:Y:S01]  /*1310*/  USHF.L.U32 UR42, UR42, 0x3, URZ ;  /* 0x000000032a2a7899 */ /* 0x000fe2000800063f */
[----:B------:R-:W-:Y:S01]  /*1320*/  ISETP.NE.AND P0, PT, R6, RZ, PT ;  /* 0x000000ff0600720c */ /* 0x000fe20003f05270 */
[----:B------:R-:W-:Y:S01]  /*1330*/  IMAD.IADD R60, R3, 0x1, -R60 ;  /* 0x00000001033c7824 */ /* 0x000fe200078e0a3c */
[----:B------:R-:W-:Y:S01]  /*1340*/  LOP3.LUT R5, R5, 0xfffffff8, RZ, 0xc0, !PT ;  /* 0xfffffff805057812 */ /* 0x000fe200078ec0ff */
[----:B-1----:R-:W-:Y:S02]  /*1350*/  ULEA UR41, UR4, UR41, 0x18 ;  /* 0x0000002904297291 */ /* 0x002fe4000f8ec03f */
[----:B------:R-:W-:Y:S01]  /*1360*/  IMAD.U32 R62, RZ, RZ, UR42 ;  /* 0x0000002aff3e7e24 */ /* 0x000fe2000f8e00ff */
[----:B------:R-:W-:Y:S01]  /*1370*/  SEL R67, RZ, 0x1, P0 ;  /* 0x00000001ff437807 */ /* 0x000fe20000000000 */
[----:B------:R-:W-:Y:S01]  /*1380*/  IMAD.IADD R58, R58, 0x1, -R5 ;  /* 0x000000013a3a7824 */ /* 0x000fe200078e0a05 */
[----:B------:R-:W-:Y:S01]  /*1390*/  UIADD3 UR47, UR41, 0x60, URZ ;  /* 0x00000060292f7890 */ /* 0x000fe2000fffe03f */
[----:B------:R-:W-:Y:S01]  /*13a0*/  SHF.R.S32.HI R5, RZ, 0x5, R0 ;  /* 0x00000005ff057819 */ /* 0x000fe20000011400 */
[----:B------:R-:W-:Y:S01]  /*13b0*/  UIADD3 UR4, UR41, 0x5180, URZ ;  /* 0x0000518029047890 */ /* 0x000fe2000fffe03f */
[C---:B------:R-:W-:Y:S01]  /*13c0*/  LOP3.LUT R64, R62.reuse, 0x8, RZ, 0xc0, !PT ;  /* 0x000000083e407812 */ /* 0x040fe200078ec0ff */
[----:B------:R-:W-:Y:S01]  /*13d0*/  UIADD3 UR5, UR41, 0x180, URZ ;  /* 0x0000018029057890 */ /* 0x000fe2000fffe03f */
[--C-:B------:R-:W-:Y:S01]  /*13e0*/  SHF.R.S32.HI R59, RZ, 0x1f, R58.reuse ;  /* 0x0000001fff3b7819 */ /* 0x100fe2000001143a */
[----:B------:R-:W-:Y:S01]  /*13f0*/  USHF.R.U32.HI UR4, URZ, 0x4, UR4 ;  /* 0x000000043f047899 */ /* 0x000fe20008011604 */
[C-C-:B------:R-:W-:Y:S01]  /*1400*/  IMAD R65, R5.reuse, -0x10, -R58.reuse ;  /* 0xfffffff005417824 */ /* 0x140fe200078e0a3a */
[----:B------:R-:W-:Y:S01]  /*1410*/  USHF.R.U32.HI UR5, URZ, 0x4, UR5 ;  /* 0x000000043f057899 */ /* 0x000fe20008011605 */
[----:B------:R-:W-:Y:S01]  /*1420*/  IMAD.U32 R61, RZ, RZ, UR47 ;  /* 0x0000002fff3d7e24 */ /* 0x000fe2000f8e00ff */
[----:B------:R-:W-:Y:S01]  /*1430*/  ULOP3.LUT UR4, UR4, 0x3fff, URZ, 0xc0, !UPT ;  /* 0x00003fff04047892 */ /* 0x000fe2000f8ec03f */
[----:B------:R-:W-:Y:S01]  /*1440*/  IMAD.WIDE R58, R5, 0x10, R58 ;  /* 0x00000010053a7825 */ /* 0x000fe200078e023a */
[----:B------:R-:W-:Y:S01]  /*1450*/  ULOP3.LUT UR5, UR5, 0x3fff, URZ, 0xc0, !UPT ;  /* 0x00003fff05057892 */ /* 0x000fe2000f8ec03f */
[----:B------:R-:W-:Y:S01]  /*1460*/  LOP3.LUT R62, R62, 0x8, RZ, 0xc, !PT ;  /* 0x000000083e3e7812 */ /* 0x000fe200078e0cff */
[----:B------:R-:W-:Y:S01]  /*1470*/  ULOP3.LUT UR44, UR4, 0x10000, URZ, 0xfc, !UPT ;  /* 0x00010000042c7892 */ /* 0x000fe2000f8efc3f */
[----:B------:R-:W-:Y:S01]  /*1480*/  VIADD R63, R61, UR42 ;  /* 0x0000002a3d3f7c36 */ /* 0x000fe20008000000 */
[----:B------:R-:W-:Y:S01]  /*1490*/  LOP3.LUT R64, R64, 0x18, RZ, 0x3c, !PT ;  /* 0x0000001840407812 */ /* 0x000fe200078e3cff */
[----:B------:R-:W-:Y:S01]  /*14a0*/  VIADD R65, R65, UR6 ;  /* 0x0000000641417c36 */ /* 0x000fe20008000000 */
[----:B------:R-:W-:-:S12]  /*14b0*/  ULOP3.LUT UR45, UR5, 0x10000, URZ, 0xfc, !UPT ;  /* 0x00010000052d7892 */ /* 0x000fd8000f8efc3f */
.L_x_102:
[----:B------:R-:W-:Y:S01]  /*14c0*/  SHF.L.U32 R0, R67, 0x1f, RZ ;  /* 0x0000001f43007819 */ /* 0x000fe200000006ff */
[----:B------:R-:W-:Y:S02]  /*14d0*/  ULDC UR4, c[0x0][0x28c] ;  /* 0x0000a30000047ab9 */ /* 0x000fe40000000800 */
[----:B------:R-:W-:Y:S01]  /*14e0*/  ISETP.LT.AND P1, PT, RZ, UR4, PT ;  /* 0x00000004ff007c0c */ /* 0x000fe2000bf21270 */
[----:B-1----:R-:W1:Y:S02]  /*14f0*/  SYNCS.PHASECHK.TRANS64.TRYWAIT P0, [R61+UR42], R0 ;  /* 0x000000003d0075a7 */ /* 0x002e64000800016a */
[----:B-1-34-:R-:W-:Y:S10]  /*1500*/  @!P0 BRA `(.L_x_15) ;  /* 0x0000003c00348947 */ /* 0x01aff40003800000 */
.L_x_125:
[----:B------:R-:W-:Y:S05]  /*1510*/  @P1 BRA `(.L_x_16) ;  /* 0x0000000000401947 */ /* 0x000fea0003800000 */
[----:B-1----:R-:W-:Y:S01]  /*1520*/  MOV R0, 0x0 ;  /* 0x0000000000007802 */ /* 0x002fe20000000f00 */
[----:B------:R-:W-:Y:S01]  /*1530*/  ULDC.64 UR4, c[0x4][0x68] ;  /* 0x01001a0000047ab9 */ /* 0x000fe20000000a00 */
[----:B------:R-:W-:Y:S01]  /*1540*/  ULDC.64 UR6, c[0x4][0x8] ;  /* 0x0100020000067ab9 */ /* 0x000fe20000000a00 */
[----:B------:R-:W-:Y:S01]  /*1550*/  IMAD.U32 R4, RZ, RZ, UR4 ;  /* 0x00000004ff047e24 */ /* 0x000fe2000f8e00ff */
[----:B------:R1:W2:Y:S01]  /*1560*/  LDC.64 R14, c[0x4][R0] ;  /* 0x01000000000e7b82 */ /* 0x0002a20000000a00 */
[----:B------:R-:W-:Y:S01]  /*1570*/  IMAD.U32 R5, RZ, RZ, UR5 ;  /* 0x00000005ff057e24 */ /* 0x000fe2000f8e00ff */
[----:B------:R-:W-:Y:S01]  /*1580*/  ULDC.64 UR4, c[0x4][0x70] ;  /* 0x01001c0000047ab9 */ /* 0x000fe20000000a00 */
[----:B------:R-:W-:Y:S02]  /*1590*/  IMAD.U32 R10, RZ, RZ, UR6 ;  /* 0x00000006ff0a7e24 */ /* 0x000fe4000f8e00ff */
[----:B------:R-:W-:Y:S02]  /*15a0*/  IMAD.U32 R6, RZ, RZ, UR4 ;  /* 0x00000004ff067e24 */ /* 0x000fe4000f8e00ff */
[----:B------:R-:W-:-:S02]  /*15b0*/  IMAD.U32 R7, RZ, RZ, UR5 ;  /* 0x00000005ff077e24 */ /* 0x000fc4000f8e00ff */
[----:B------:R-:W-:Y:S02]  /*15c0*/  IMAD.U32 R11, RZ, RZ, UR7 ;  /* 0x00000007ff0b7e24 */ /* 0x000fe4000f8e00ff */
[----:B------:R-:W-:Y:S02]  /*15d0*/  IMAD.MOV.U32 R8, RZ, RZ, 0x1e1 ;  /* 0x000001e1ff087424 */ /* 0x000fe400078e00ff */
[----:B0-----:R-:W-:Y:S02]  /*15e0*/  IMAD.MOV.U32 R12, RZ, RZ, 0x1 ;  /* 0x00000001ff0c7424 */ /* 0x001fe400078e00ff */
[----:B-1----:R-:W-:-:S07]  /*15f0*/  IMAD.MOV.U32 R13, RZ, RZ, RZ ;  /* 0x000000ffff0d7224 */ /* 0x002fce00078e00ff */
[----:B------:R-:W-:-:S07]  /*1600*/  LEPC R20, `(.L_x_16) ;  /* 0x000000001014794e */ /* 0x000fce0000000000 */
[----:B--2--5:R-:W-:Y:S05]  /*1610*/  CALL.ABS.NOINC R14 ;  /* 0x000000000e007343 */ /* 0x024fea0003c00000 */
.L_x_16:
[----:B-1----:R-:W-:-:S04]  /*1620*/  LOP3.LUT R0, R16, 0x1, RZ, 0xfc, !PT ;  /* 0x0000000110007812 */ /* 0x002fc800078efcff */
[----:B------:R-:W-:-:S13]  /*1630*/  ISETP.NE.AND P0, PT, R0, 0x3, PT ;  /* 0x000000030000780c */ /* 0x000fda0003f05270 */
[----:B------:R-:W-:Y:S05]  /*1640*/  @!P0 BRA `(.L_x_17) ;  /* 0x0000000000048947 */ /* 0x000fea0003800000 */
[----:B------:R-:W-:Y:S01]  /*1650*/  BPT.TRAP 0x1 ;  /* 0x000000040000795c */ /* 0x000fe20000300000 */
.L_x_17:
[----:B------:R-:W-:Y:S02]  /*1660*/  IMAD.U32 R3, RZ, RZ, UR38 ;  /* 0x00000026ff037e24 */ /* 0x000fe4000f8e00ff */
[----:B------:R-:W-:-:S03]  /*1670*/  IMAD.U32 R0, RZ, RZ, UR39 ;  /* 0x00000027ff007e24 */ /* 0x000fc6000f8e00ff */
[----:B------:R-:W-:Y:S02]  /*1680*/  LEA R3, R3, UR41, 0x3 ;  /* 0x0000002903037c11 */ /* 0x000fe4000f8e18ff */
[----:B------:R-:W-:-:S04]  /*1690*/  SHF.L.U32 R0, R0, 0x1f, RZ ;  /* 0x0000001f00007819 */ /* 0x000fc800000006ff */
[----:B------:R1:W2:Y:S01]  /*16a0*/  SYNCS.PHASECHK.TRANS64.TRYWAIT P1, [R3+URZ], R0 ;  /* 0x00000000030075a7 */ /* 0x0002a2000802017f */
[----:B------:R-:W-:Y:S05]  /*16b0*/  @!P0 BRA `(.L_x_18) ;  /* 0x0000000000048947 */ /* 0x000fea0003800000 */
[----:B------:R-:W-:Y:S01]  /*16c0*/  BPT.TRAP 0x1 ;  /* 0x000000040000795c */ /* 0x000fe20000300000 */
.L_x_18:
[----:B--2---:R-:W-:Y:S05]  /*16d0*/  @P1 BRA `(.L_x_19) ;  /* 0x0000000000081947 */ /* 0x004fea0003800000 */
[----:B------:R-:W2:Y:S02]  /*16e0*/  SYNCS.PHASECHK.TRANS64.TRYWAIT P1, [R3+URZ], R0 ;  /* 0x00000000030075a7 */ /* 0x000ea4000802017f */
[----:B--2---:R-:W-:Y:S05]  /*16f0*/  @!P1 BRA `(.L_x_20) ;  /* 0x0000003800cc9947 */ /* 0x004fea0003800000 */
.L_x_19:
[----:B------:R-:W-:Y:S05]  /*1700*/  WARPSYNC.ALL ;  /* 0x0000000000007948 */ /* 0x000fea0003800000 */
[----:B------:R-:W-:Y:S01]  /*1710*/  ULEA UR4, UR38, UR45, 0x8 ;  /* 0x0000002d26047291 */ /* 0x000fe2000f8e403f */
[----:B------:R-:W-:Y:S01]  /*1720*/  WARPGROUP.ARRIVE ;  /* 0x00000000000079c5 */ /* 0x000fe20000000000 */
[----:B------:R-:W-:Y:S01]  /*1730*/  ULEA UR6, UR38, UR44, 0x8 ;  /* 0x0000002c26067291 */ /* 0x000fe2000f8e403f */
[----:B-12---:R-:W-:Y:S01]  /*1740*/  IMAD.U32 R0, RZ, RZ, UR43 ;  /* 0x0000002bff007e24 */ /* 0x006fe2000f8e00ff */
[----:B------:R-:W-:Y:S01]  /*1750*/  UMOV UR5, 0x80000020 ;  /* 0x8000002000057882 */ /* 0x000fe20000000000 */
[----:B------:R-:W-:-:S03]  /*1760*/  UMOV UR7, 0x80000020 ;  /* 0x8000002000077882 */ /* 0x000fc60000000000 */
[----:B------:R-:W-:-:S03]  /*1770*/  ISETP.GE.AND P1, PT, R0, 0x1, PT ;  /* 0x000000010000780c */ /* 0x000fc60003f26270 */
[----:B------:R-:W-:Y:S01]  /*1780*/  IGMMA.64x64x32.S8.S8 R24, gdesc[UR4], RZ, !UPT, gsb0 ;  /* 0x01e00000041879f1 */ /* 0x000fe2000c0410ff */
[----:B------:R-:W-:Y:S02]  /*1790*/  UIADD3 UR4, UR4, 0x2, URZ ;  /* 0x0000000204047890 */ /* 0x000fe4000fffe03f */
[----:B------:R-:W-:Y:S01]  /*17a0*/  UIADD3 UR6, UR6, 0x2, URZ ;  /* 0x0000000206067890 */ /* 0x000fe2000fffe03f */
[----:B------:R-:W-:Y:S01]  /*17b0*/  UMOV UR5, 0x80000020 ;  /* 0x8000002000057882 */ /* 0x000fe20000000000 */
[----:B------:R-:W-:Y:S01]  /*17c0*/  UMOV UR7, 0x80000020 ;  /* 0x8000002000077882 */ /* 0x000fe20000000000 */
[----:B------:R-:W-:Y:S02]  /*17d0*/  WARPGROUP.DEPBAR.LE gsb0, 0x0 ;  /* 0x00008000000079c5 */ /* 0x000fe40000010000 */
[----:B------:R-:W-:-:S06]  /*17e0*/  WARPGROUP.ARRIVE ;  /* 0x00000000000079c5 */ /* 0x000fcc0000000000 */
[----:B------:R-:W-:Y:S03]  /*17f0*/  IGMMA.64x64x32.S8.S8 R24, gdesc[UR4], R24, gsb0 ;  /* 0x01e00000041879f1 */ /* 0x000fe60008041018 */
[----:B------:R-:W-:Y:S02]  /*1800*/  WARPGROUP.DEPBAR.LE gsb0, 0x0 ;  /* 0x00008000000079c5 */ /* 0x000fe40000010000 */
[----:B------:R-:W-:Y:S05]  /*1810*/  @!P1 BRA `(.L_x_21) ;  /* 0x0000000000d09947 */ /* 0x000fea0003800000 */
[----:B------:R-:W-:Y:S01]  /*1820*/  UIADD3 UR4, UR38, 0x1, URZ ;  /* 0x0000000126047890 */ /* 0x000fe2000fffe03f */
[----:B------:R-:W-:Y:S01]  /*1830*/  IMAD.U32 R0, RZ, RZ, UR43 ;  /* 0x0000002bff007e24 */ /* 0x000fe2000f8e00ff */
[----:B------:R-:W-:Y:S02]  /*1840*/  UMOV UR9, UR38 ;  /* 0x0000002600097c82 */ /* 0x000fe40008000000 */
[----:B------:R-:W-:-:S04]  /*1850*/  UISETP.NE.AND UP0, UPT, UR4, 0x5, UPT ;  /* 0x000000050400788c */ /* 0x000fc8000bf05270 */
[----:B------:R-:W-:Y:S02]  /*1860*/  USEL UR5, URZ, 0x1, UP0 ;  /* 0x000000013f057887 */ /* 0x000fe40008000000 */
[----:B------:R-:W-:Y:S02]  /*1870*/  USEL UR8, UR4, URZ, UP0 ;  /* 0x0000003f04087287 */ /* 0x000fe40008000000 */
[----:B------:R-:W-:-:S06]  /*1880*/  ULOP3.LUT UR5, UR39, UR5, URZ, 0x3c, !UPT ;  /* 0x0000000527057292 */ /* 0x000fcc000f8e3c3f */
[----:B------:R-:W-:-:S07]  /*1890*/  IMAD.U32 R5, RZ, RZ, UR5 ;  /* 0x00000005ff057e24 */ /* 0x000fce000f8e00ff */
.L_x_28:
[----:B-12---:R-:W-:Y:S05]  /*18a0*/  @!P0 BRA `(.L_x_22) ;  /* 0x0000000000048947 */ /* 0x006fea0003800000 */
[----:B------:R-:W-:Y:S01]  /*18b0*/  BPT.TRAP 0x1 ;  /* 0x000000040000795c */ /* 0x000fe20000300000 */
.L_x_22:
[----:B------:R-:W-:Y:S01]  /*18c0*/  ULEA UR4, UR8, UR41, 0x3 ;  /* 0x0000002908047291 */ /* 0x000fe2000f8e183f */
[----:B------:R-:W-:-:S08]  /*18d0*/  SHF.L.U32 R3, R5, 0x1f, RZ ;  /* 0x0000001f05037819 */ /* 0x000fd000000006ff */
[----:B------:R1:W2:Y:S01]  /*18e0*/  SYNCS.PHASECHK.TRANS64.TRYWAIT P1, [UR4], R3 ;  /* 0x00000003ff0075a7 */ /* 0x0002a20008020144 */
[----:B------:R-:W-:Y:S05]  /*18f0*/  @!P0 BRA `(.L_x_23) ;  /* 0x0000000000048947 */ /* 0x000fea0003800000 */
[----:B------:R-:W-:Y:S01]  /*1900*/  BPT.TRAP 0x1 ;  /* 0x000000040000795c */ /* 0x000fe20000300000 */
.L_x_23:
[----:B--2---:R-:W-:Y:S05]  /*1910*/  @P1 BRA `(.L_x_24) ;  /* 0x0000000000081947 */ /* 0x004fea0003800000 */
[----:B------:R-:W2:Y:S02]  /*1920*/  SYNCS.PHASECHK.TRANS64.TRYWAIT P1, [UR4], R3 ;  /* 0x00000003ff0075a7 */ /* 0x000ea40008020144 */
[----:B--2---:R-:W-:Y:S05]  /*1930*/  @!P1 BRA `(.L_x_25) ;  /* 0x0000003800509947 */ /* 0x004fea0003800000 */
.L_x_24:
[----:B------:R-:W-:Y:S01]  /*1940*/  ULEA UR4, UR8, UR45, 0x8 ;  /* 0x0000002d08047291 */ /* 0x000fe2000f8e403f */
[----:B------:R-:W-:Y:S01]  /*1950*/  WARPGROUP.ARRIVE ;  /* 0x00000000000079c5 */ /* 0x000fe20000000000 */
[----:B------:R-:W-:Y:S01]  /*1960*/  ULEA UR6, UR8, UR44, 0x8 ;  /* 0x0000002c08067291 */ /* 0x000fe2000f8e403f */
[----:B------:R-:W-:Y:S01]  /*1970*/  UMOV UR5, 0x80000020 ;  /* 0x8000002000057882 */ /* 0x000fe20000000000 */
[----:B------:R-:W-:-:S07]  /*1980*/  UMOV UR7, 0x80000020 ;  /* 0x8000002000077882 */ /* 0x000fce0000000000 */
[----:B------:R-:W-:Y:S01]  /*1990*/  IGMMA.64x64x32.S8.S8 R24, gdesc[UR4], R24, gsb0 ;  /* 0x01e00000041879f1 */ /* 0x000fe20008041018 */
        /* <DEDUP_REMOVED lines=9> */
[----:B------:R-:W-:Y:S01]  /*1a30*/  BPT.TRAP 0x1 ;  /* 0x000000040000795c */ /* 0x000fe20000300000 */
.L_x_26:
[----:B------:R-:W-:Y:S01]  /*1a40*/  ULEA UR4, UR9, UR41, 0x3 ;  /* 0x0000002909047291 */ /* 0x000fe2000f8e183f */
[----:B------:R-:W-:-:S03]  /*1a50*/  ISETP.GT.U32.AND P1, PT, R16, 0x1, PT ;  /* 0x000000011000780c */ /* 0x000fc60003f24070 */
[----:B------:R-:W-:-:S04]  /*1a60*/  UIADD3 UR4, UR4, 0x28, URZ ;  /* 0x0000002804047890 */ /* 0x000fc8000fffe03f */
[----:B------:R-:W-:-:S09]  /*1a70*/  UPRMT UR4, URZ, 0x654, UR4 ;  /* 0x000006543f047896 */ /* 0x000fd20008000004 */
[----:B------:R-:W-:Y:S01]  /*1a80*/  SYNCS.ARRIVE.TRANS64.RED.A1T0 RZ, [UR4], RZ ;  /* 0x000000ffffff79a7 */ /* 0x000fe20008100404 */
[----:B------:R-:W-:Y:S05]  /*1a90*/  @P1 BRA `(.L_x_27) ;  /* 0x0000000000041947 */ /* 0x000fea0003800000 */
[----:B------:R-:W-:Y:S01]  /*1aa0*/  BPT.TRAP 0x1 ;  /* 0x000000040000795c */ /* 0x000fe20000300000 */
.L_x_27:
[----:B------:R-:W-:Y:S01]  /*1ab0*/  UIADD3 UR8, UR8, 0x1, URZ ;  /* 0x0000000108087890 */ /* 0x000fe2000fffe03f */
[C---:B------:R-:W-:Y:S01]  /*1ac0*/  ISETP.GT.AND P1, PT, R0.reuse, 0x1, PT ;  /* 0x000000010000780c */ /* 0x040fe20003f24270 */
[----:B------:R-:W-:Y:S01]  /*1ad0*/  UIADD3 UR9, UR9, 0x1, URZ ;  /* 0x0000000109097890 */ /* 0x000fe2000fffe03f */
[----:B------:R-:W-:Y:S01]  /*1ae0*/  VIADD R0, R0, 0xffffffff ;  /* 0xffffffff00007836 */ /* 0x000fe20000000000 */
[----:B------:R-:W-:Y:S02]  /*1af0*/  UISETP.NE.AND UP0, UPT, UR8, 0x5, UPT ;  /* 0x000000050800788c */ /* 0x000fe4000bf05270 */
[----:B------:R-:W-:Y:S02]  /*1b00*/  UISETP.NE.AND UP1, UPT, UR9, 0x5, UPT ;  /* 0x000000050900788c */ /* 0x000fe4000bf25270 */
[----:B------:R-:W-:Y:S02]  /*1b10*/  USEL UR4, URZ, 0x1, UP0 ;  /* 0x000000013f047887 */ /* 0x000fe40008000000 */
[----:B------:R-:W-:-:S02]  /*1b20*/  USEL UR8, UR8, URZ, UP0 ;  /* 0x0000003f08087287 */ /* 0x000fc40008000000 */
[----:B------:R-:W-:Y:S02]  /*1b30*/  USEL UR9, UR9, URZ, UP1 ;  /* 0x0000003f09097287 */ /* 0x000fe40008800000 */
[----:B------:R-:W-:Y:S01]  /*1b40*/  LOP3.LUT R5, R5, UR4, RZ, 0x3c, !PT ;  /* 0x0000000405057c12 */ /* 0x000fe2000f8e3cff */
[----:B------:R-:W-:Y:S09]  /*1b50*/  @P1 BRA `(.L_x_28) ;  /* 0xfffffffc00501947 */ /* 0x000ff2000383ffff */
.L_x_21:
[----:B------:R-:W3:Y:S01]  /*1b60*/  LDC R0, c[0x0][0x28c] ;  /* 0x0000a300ff007b82 */ /* 0x000ee20000000800 */
[----:B------:R4:W-:Y:S01]  /*1b70*/  SYNCS.ARRIVE.TRANS64.A1T0 RZ, [R62+UR47], RZ ;  /* 0x000000ff3eff79a7 */ /* 0x0009e2000810002f */
[----:B---3--:R-:W-:-:S13]  /*1b80*/  ISETP.GE.AND P1, PT, R0, 0x1, PT ;  /* 0x000000010000780c */ /* 0x008fda0003f26270 */
[----:B----4-:R-:W-:Y:S05]  /*1b90*/  @!P1 BRA `(.L_x_29) ;  /* 0x0000000000349947 */ /* 0x010fea0003800000 */
[----:B------:R-:W-:Y:S05]  /*1ba0*/  @!P0 BRA `(.L_x_30) ;  /* 0x0000000000048947 */ /* 0x000fea0003800000 */
[----:B------:R-:W-:Y:S01]  /*1bb0*/  BPT.TRAP 0x1 ;  /* 0x000000040000795c */ /* 0x000fe20000300000 */
.L_x_30:
[----:B------:R-:W-:Y:S01]  /*1bc0*/  UIADD3 UR6, UR43, UR38, URZ ;  /* 0x000000262b067290 */ /* 0x000fe2000fffe03f */
[----:B------:R-:W-:-:S03]  /*1bd0*/  ISETP.GT.U32.AND P0, PT, R16, 0x1, PT ;  /* 0x000000011000780c */ /* 0x000fc60003f04070 */
[----:B------:R-:W-:-:S04]  /*1be0*/  UIMAD.WIDE.U32 UR4, UR6, -0x33333333, URZ ;  /* 0xcccccccd060478a5 */ /* 0x000fc8000f8e003f */
[----:B------:R-:W-:-:S04]  /*1bf0*/  USHF.R.U32.HI UR4, URZ, 0x2, UR5 ;  /* 0x000000023f047899 */ /* 0x000fc80008011605 */
[----:B------:R-:W-:-:S04]  /*1c00*/  UIMAD UR6, UR4, -0x5, UR6 ;  /* 0xfffffffb040678a4 */ /* 0x000fc8000f8e0206 */
[----:B------:R-:W-:-:S04]  /*1c10*/  ULEA UR6, UR6, UR41, 0x3 ;  /* 0x0000002906067291 */ /* 0x000fc8000f8e183f */
[----:B------:R-:W-:-:S04]  /*1c20*/  UIADD3 UR6, UR6, 0x28, URZ ;  /* 0x0000002806067890 */ /* 0x000fc8000fffe03f */
[----:B------:R-:W-:-:S09]  /*1c30*/  UPRMT UR6, URZ, 0x654, UR6 ;  /* 0x000006543f067896 */ /* 0x000fd20008000006 */
[----:B------:R-:W-:Y:S01]  /*1c40*/  SYNCS.ARRIVE.TRANS64.RED.A1T0 RZ, [UR6], RZ ;  /* 0x000000ffffff79a7 */ /* 0x000fe20008100406 */
[----:B------:R-:W-:Y:S05]  /*1c50*/  @P0 BRA `(.L_x_29) ;  /* 0x0000000000040947 */ /* 0x000fea0003800000 */
[----:B------:R-:W-:Y:S01]  /*1c60*/  BPT.TRAP 0x1 ;  /* 0x000000040000795c */ /* 0x000fe20000300000 */
.L_x_29:
[----:B------:R-:W-:Y:S01]  /*1c70*/  SHF.L.U32 R0, R67, 0x1f, RZ ;  /* 0x0000001f43007819 */ /* 0x000fe200000006ff */
[----:B------:R-:W-:Y:S01]  /*1c80*/  UIADD3 UR38, UR46, UR38, URZ ;  /* 0x000000262e267290 */ /* 0x000fe2000fffe03f */
[----:B------:R-:W3:Y:S01]  /*1c90*/  LDC R15, c[0x0][0x288] ;  /* 0x0000a200ff0f7b82 */ /* 0x000ee20000000800 */
[----:B------:R-:W-:Y:S01]  /*1ca0*/  UISETP.GE.U32.AND UP1, UPT, UR46, 0x5, UPT ;  /* 0x000000052e00788c */ /* 0x000fe2000bf26070 */
[----:B------:R-:W-:Y:S01]  /*1cb0*/  IMAD.SHL.U32 R8, R60, 0x2, RZ ;  /* 0x000000023c087824 */ /* 0x000fe200078e00ff */
[----:B------:R-:W-:Y:S02]  /*1cc0*/  UISETP.GT.U32.AND UP0, UPT, UR38, 0x4, UPT ;  /* 0x000000042600788c */ /* 0x000fe4000bf04070 */
[----:B------:R-:W-:Y:S02]  /*1cd0*/  UIMAD.WIDE.U32 UR4, UR38, -0x33333333, URZ ;  /* 0xcccccccd260478a5 */ /* 0x000fe4000f8e003f */
[----:B------:R-:W-:Y:S01]  /*1ce0*/  UISETP.LT.U32.AND UP0, UPT, UR46, 0x5, UP0 ;  /* 0x000000052e00788c */ /* 0x000fe20008701070 */
[----:B------:R-:W4:Y:S01]  /*1cf0*/  SYNCS.PHASECHK.TRANS64.TRYWAIT P0, [R61+UR42+0x10], R0 ;  /* 0x000010003d0075a7 */ /* 0x000f22000800016a */
[----:B------:R-:W-:Y:S01]  /*1d00*/  USHF.R.U32.HI UR4, URZ, 0x2, UR5 ;  /* 0x000000023f047899 */ /* 0x000fe20008011605 */
[----:B------:R-:W-:Y:S01]  /*1d10*/  SHF.R.S32.HI R9, RZ, 0x1f, R8 ;  /* 0x0000001fff097819 */ /* 0x000fe20000011408 */
[----:B------:R-:W-:-:S02]  /*1d20*/  USEL UR6, URZ, 0x1, !UP0 ;  /* 0x000000013f067887 */ /* 0x000fc4000c000000 */
[----:B------:R-:W-:Y:S02]  /*1d30*/  UIMAD UR38, UR4, -0x5, UR38 ;  /* 0xfffffffb042678a4 */ /* 0x000fe4000f8e0226 */
[----:B------:R-:W-:-:S04]  /*1d40*/  ULOP3.LUT UR39, UR39, UR6, URZ, 0x3c, !UPT ;  /* 0x0000000627277292 */ /* 0x000fc8000f8e3c3f */
[----:B------:R-:W-:Y:S01]  /*1d50*/  @UP1 ULOP3.LUT UR39, UR39, 0x1, UR4, 0x78, !UPT ;  /* 0x0000000127271892 */ /* 0x000fe2000f8e7804 */
[----:B---34-:R-:W-:Y:S11]  /*1d60*/  @!P0 BRA `(.L_x_31) ;  /* 0x00000034005c8947 */ /* 0x018ff60003800000 */
.L_x_126:
[----:B---3--:R-:W-:Y:S01]  /*1d70*/  IMAD.SHL.U32 R0, R19, 0x40, RZ ;  /* 0x0000004013007824 */ /* 0x008fe200078e00ff */
[----:B------:R-:W-:Y:S01]  /*1d80*/  ULDC UR6, c[0x0][0x284] ;  /* 0x0000a10000067ab9 */ /* 0x000fe20000000800 */
[----:B------:R-:W-:Y:S01]  /*1d90*/  IMAD.SHL.U32 R22, R22, 0x40, RZ ;  /* 0x0000004016167824 */ /* 0x000fe200078e00ff */
[----:B------:R-:W-:Y:S01]  /*1da0*/  SHF.R.S32.HI R69, RZ, 0x1f, R2 ;  /* 0x0000001fff457819 */ /* 0x000fe20000011402 */
[----:B------:R-:W-:Y:S01]  /*1db0*/  ULDC.64 UR4, c[0x0][0x5d0] ;  /* 0x0001740000047ab9 */ /* 0x000fe20000000a00 */
[----:B------:R-:W-:Y:S01]  /*1dc0*/  ISETP.GE.AND P0, PT, R0, UR6, PT ;  /* 0x0000000600007c0c */ /* 0x000fe2000bf06270 */
[----:B--2---:R-:W-:Y:S01]  /*1dd0*/  IMAD.WIDE.U32 R4, R2, UR4, R8 ;  /* 0x0000000402047c25 */ /* 0x004fe2000f8e0008 */
[----:B------:R-:W-:Y:S02]  /*1de0*/  SHF.R.S32.HI R68, RZ, 0x1f, R22 ;  /* 0x0000001fff447819 */ /* 0x000fe40000011416 */
[C---:B------:R-:W-:Y:S01]  /*1df0*/  ISETP.GE.OR P0, PT, R22.reuse, R15, P0 ;  /* 0x0000000f1600720c */ /* 0x040fe20000706670 */
[----:B-1----:R-:W-:Y:S01]  /*1e00*/  IMAD R3, R69, UR4, RZ ;  /* 0x0000000445037c24 */ /* 0x002fe2000f8e02ff */
[----:B------:R-:W-:-:S03]  /*1e10*/  IADD3 R4, P1, R22, R4, RZ ;  /* 0x0000000416047210 */ /* 0x000fc60007f3e0ff */
[----:B------:R-:W-:-:S05]  /*1e20*/  IMAD R3, R2, UR5, R3 ;  /* 0x0000000502037c24 */ /* 0x000fca000f8e0203 */
[----:B------:R-:W-:-:S03]  /*1e30*/  IADD3.X R5, R68, R5, R3, P1, !PT ;  /* 0x0000000544057210 */ /* 0x000fc60000ffe403 */
[----:B------:R-:W-:Y:S05]  /*1e40*/  @P0 BRA `(.L_x_32) ;  /* 0x0000001c00200947 */ /* 0x000fea0003800000 */
[----:B------:R-:W1:Y:S01]  /*1e50*/  LDC.64 R10, c[0x0][0x5c8] ;  /* 0x00017200ff0a7b82 */ /* 0x000e620000000a00 */
[----:B0-----:R-:W-:Y:S01]  /*1e60*/  IMAD.WIDE R12, R19, 0x40, R58 ;  /* 0x00000040130c7825 */ /* 0x001fe200078e023a */
[----:B------:R-:W-:Y:S01]  /*1e70*/  ULDC.64 UR4, c[0x0][0x5c0] ;  /* 0x0001700000047ab9 */ /* 0x000fe20000000a00 */
[----:B------:R-:W-:Y:S02]  /*1e80*/  BSSY B0, `(.L_x_32) ;  /* 0x00001c4000007945 */ /* 0x000fe40003800000 */
[----:B------:R-:W-:Y:S02]  /*1e90*/  IMAD.IADD R70, R65, 0x1, -R0 ;  /* 0x0000000141467824 */ /* 0x000fe400078e0a00 */
[-C--:B-1----:R-:W-:Y:S02]  /*1ea0*/  IMAD R3, R13, R10.reuse, RZ ;  /* 0x0000000a0d037224 */ /* 0x082fe400078e02ff */
[----:B------:R-:W-:-:S04]  /*1eb0*/  IMAD.WIDE.U32 R4, R12, R10, R4 ;  /* 0x0000000a0c047225 */ /* 0x000fc800078e0004 */
[----:B------:R-:W-:Y:S01]  /*1ec0*/  IMAD R3, R12, R11, R3 ;  /* 0x0000000b0c037224 */ /* 0x000fe200078e0203 */
[----:B------:R-:W-:-:S03]  /*1ed0*/  IADD3 R6, P0, R4, UR4, RZ ;  /* 0x0000000404067c10 */ /* 0x000fc6000ff1e0ff */
[----:B------:R-:W-:Y:S01]  /*1ee0*/  IMAD.IADD R3, R5, 0x1, R3 ;  /* 0x0000000105037824 */ /* 0x000fe200078e0203 */
[----:B------:R-:W-:-:S04]  /*1ef0*/  LEA R4, P1, R10, R6, 0x3 ;  /* 0x000000060a047211 */ /* 0x000fc800078218ff */
[----:B------:R-:W-:Y:S01]  /*1f00*/  IADD3.X R7, R3, UR5, RZ, P0, !PT ;  /* 0x0000000503077c10 */ /* 0x000fe200087fe4ff */
[----:B------:R-:W-:Y:S01]  /*1f10*/  IMAD R3, R60, -0x2, R15 ;  /* 0xfffffffe3c037824 */ /* 0x000fe200078e020f */
[----:B-----5:R-:W-:Y:S02]  /*1f20*/  ISETP.NE.AND P0, PT, R57, RZ, PT ;  /* 0x000000ff3900720c */ /* 0x020fe40003f05270 */
[----:B------:R-:W-:Y:S01]  /*1f30*/  LEA.HI.X R5, R10, R7, R11, 0x3, P1 ;  /* 0x000000070a057211 */ /* 0x000fe200008f1c0b */
[----:B------:R-:W-:-:S10]  /*1f40*/  IMAD.IADD R71, R3, 0x1, -R22 ;  /* 0x0000000103477824 */ /* 0x000fd400078e0a16 */
[----:B------:R-:W-:Y:S05]  /*1f50*/  @!P0 BRA `(.L_x_33) ;  /* 0x0000001400188947 */ /* 0x000fea0003800000 */
[----:B------:R-:W0:Y:S01]  /*1f60*/  LDC.64 R14, c[0x0][0x5b0] ;  /* 0x00016c00ff0e7b82 */ /* 0x000e220000000a00 */
[----:B------:R-:W-:Y:S01]  /*1f70*/  ULDC.64 UR4, c[0x0][0x5b8] ;  /* 0x00016e0000047ab9 */ /* 0x000fe20000000a00 */
[----:B------:R-:W-:Y:S01]  /*1f80*/  ISETP.GE.AND P3, PT, R71, 0x1, PT ;  /* 0x000000014700780c */ /* 0x000fe20003f66270 */
[----:B------:R-:W-:Y:S01]  /*1f90*/  IMAD.WIDE.U32 R8, R2, UR4, R8 ;  /* 0x0000000402087c25 */ /* 0x000fe2000f8e0008 */
[----:B------:R-:W-:Y:S02]  /*1fa0*/  BSSY B1, `(.L_x_34) ;  /* 0x000000e000017945 */ /* 0x000fe40003800000 */
[----:B------:R-:W-:Y:S01]  /*1fb0*/  ISETP.LT.OR P1, PT, R70, 0x1, !P3 ;  /* 0x000000014600780c */ /* 0x000fe20005f21670 */
[----:B------:R-:W-:Y:S01]  /*1fc0*/  IMAD R3, R69, UR4, RZ ;  /* 0x0000000445037c24 */ /* 0x000fe2000f8e02ff */
[----:B------:R-:W1:Y:S01]  /*1fd0*/  LDC.64 R20, c[0x0][0x5a8] ;  /* 0x00016a00ff147b82 */ /* 0x000e620000000a00 */
[----:B------:R-:W-:Y:S02]  /*1fe0*/  IADD3 R10, P0, R22, R8, RZ ;  /* 0x00000008160a7210 */ /* 0x000fe40007f1e0ff */
[----:B------:R-:W-:-:S05]  /*1ff0*/  IMAD R3, R2, UR5, R3 ;  /* 0x0000000502037c24 */ /* 0x000fca000f8e0203 */
[----:B------:R-:W-:Y:S01]  /*2000*/  IADD3.X R11, R68, R9, R3, P0, !PT ;  /* 0x00000009440b7210 */ /* 0x000fe200007fe403 */
[-C--:B0-----:R-:W-:Y:S02]  /*2010*/  IMAD R0, R13, R14.reuse, RZ ;  /* 0x0000000e0d007224 */ /* 0x081fe400078e02ff */
[----:B------:R-:W-:-:S04]  /*2020*/  IMAD.WIDE.U32 R2, R12, R14, R10 ;  /* 0x0000000e0c027225 */ /* 0x000fc800078e000a */
[----:B------:R-:W-:Y:S01]  /*2030*/  IMAD R19, R12, R15, R0 ;  /* 0x0000000f0c137224 */ /* 0x000fe200078e0200 */
[----:B-1----:R-:W-:-:S04]  /*2040*/  IADD3 R2, P0, R2, R20, RZ ;  /* 0x0000001402027210 */ /* 0x002fc80007f1e0ff */
[----:B------:R-:W-:Y:S01]  /*2050*/  IADD3.X R3, R21, R3, R19, P0, !PT ;  /* 0x0000000315037210 */ /* 0x000fe200007fe413 */
[----:B------:R-:W-:Y:S08]  /*2060*/  @P1 BRA `(.L_x_35) ;  /* 0x0000000000041947 */ /* 0x000ff00003800000 */
[----:B------:R0:W5:Y:S02]  /*2070*/  LDG.E.U8 R66, desc[UR36][R2.64] ;  /* 0x0000002402427981 */ /* 0x000164000c1e1100 */
.L_x_35:
[----:B------:R-:W-:Y:S05]  /*2080*/  BSYNC B1 ;  /* 0x0000000000017941 */ /* 0x000fea0003800000 */
.L_x_34:
[----:B-----5:R-:W-:Y:S01]  /*2090*/  LOP3.LUT R0, R66, 0xffff, RZ, 0xc0, !PT ;  /* 0x0000ffff42007812 */ /* 0x020fe200078ec0ff */
[C---:B------:R-:W-:Y:S01]  /*20a0*/  IMAD.SHL.U32 R8, R14.reuse, 0x8, RZ ;  /* 0x000000080e087824 */ /* 0x040fe200078e00ff */
[----:B------:R-:W-:Y:S01]  /*20b0*/  SHF.L.U64.HI R9, R14, 0x3, R15 ;  /* 0x000000030e097819 */ /* 0x000fe2000001020f */
[----:B------:R-:W-:Y:S01]  /*20c0*/  BSSY B1, `(.L_x_36) ;  /* 0x000000e000017945 */ /* 0x000fe20003800000 */
[----:B------:R-:W-:Y:S02]  /*20d0*/  PRMT R0, R0, 0x8880, RZ ;  /* 0x0000888000007816 */ /* 0x000fe400000000ff */
[----:B------:R-:W-:Y:S01]  /*20e0*/  ISETP.GE.AND P2, PT, R71, 0x2, PT ;  /* 0x000000024700780c */ /* 0x000fe20003f46270 */
[----:B------:R-:W-:-:S03]  /*20f0*/  IMAD.WIDE.U32 R8, R12, R14, R8 ;  /* 0x0000000e0c087225 */ /* 0x000fc600078e0008 */
[----:B------:R-:W-:Y:S01]  /*2100*/  ISETP.LT.OR P0, PT, R70, 0x1, !P2 ;  /* 0x000000014600780c */ /* 0x000fe20005701670 */
[----:B------:R-:W-:Y:S01]  /*2110*/  IMAD R13, R0, R57, RZ ;  /* 0x00000039000d7224 */ /* 0x000fe200078e02ff */
[----:B------:R-:W-:Y:S01]  /*2120*/  IADD3 R8, P4, P5, R10, R20, R8 ;  /* 0x000000140a087210 */ /* 0x000fe20007d9e008 */
[----:B------:R-:W-:Y:S02]  /*2130*/  IMAD.IADD R12, R19, 0x1, R9 ;  /* 0x00000001130c7824 */ /* 0x000fe400078e0209 */
[----:B------:R-:W-:-:S05]  /*2140*/  @!P1 IMAD R15, R24, R56, R13 ;  /* 0x00000038180f9224 */ /* 0x000fca00078e020d */
[----:B------:R1:W-:Y:S03]  /*2150*/  @!P1 STG.E.U8 desc[UR36][R6.64], R15 ;  /* 0x0000000f06009986 */ /* 0x0003e6000c101124 */
[----:B------:R-:W-:Y:S05]  /*2160*/  @P0 BRA `(.L_x_37) ;  /* 0x00000000000c0947 */ /* 0x000fea0003800000 */
[----:B------:R-:W2:Y:S02]  /*2170*/  LDG.E.U8 R66, desc[UR36][R2.64+0x1] ;  /* 0x0000012402427981 */ /* 0x000ea4000c1e1100 */
[----:B--2---:R-:W-:-:S05]  /*2180*/  PRMT R0, R66, 0x8880, RZ ;  /* 0x0000888042007816 */ /* 0x004fca00000000ff */
[----:B------:R-:W-:-:S07]  /*2190*/  IMAD R13, R0, R57, RZ ;  /* 0x00000039000d7224 */ /* 0x000fce00078e02ff */
.L_x_37:
[----:B------:R-:W-:Y:S05]  /*21a0*/  BSYNC B1 ;  /* 0x0000000000017941 */ /* 0x000fea0003800000 */
.L_x_36:
[C---:B------:R-:W-:Y:S01]  /*21b0*/  ISETP.LT.OR P3, PT, R70.reuse, 0x9, !P3 ;  /* 0x000000094600780c */ /* 0x040fe20005f61670 */
[----:B------:R-:W-:Y:S01]  /*21c0*/  @!P0 IMAD R25, R25, R56, R13 ;  /* 0x0000003819198224 */ /* 0x000fe200078e020d */
[----:B------:R-:W-:Y:S01]  /*21d0*/  ISETP.GE.AND P1, PT, R71, 0x9, PT ;  /* 0x000000094700780c */ /* 0x000fe20003f26270 */
[----:B------:R-:W-:Y:S01]  /*21e0*/  BSSY B1, `(.L_x_38) ;  /* 0x000000b000017945 */ /* 0x000fe20003800000 */
[----:B------:R-:W-:Y:S02]  /*21f0*/  IADD3.X R9, R11, R21, R12, P4, P5 ;  /* 0x000000150b097210 */ /* 0x000fe400027ea40c */
[----:B------:R2:W-:Y:S01]  /*2200*/  @!P0 STG.E.U8 desc[UR36][R6.64+0x1], R25 ;  /* 0x0000011906008986 */ /* 0x0005e2000c101124 */
[----:B------:R-:W-:Y:S02]  /*2210*/  ISETP.GE.AND P0, PT, R71, 0xa, PT ;  /* 0x0000000a4700780c */ /* 0x000fe40003f06270 */
[C---:B------:R-:W-:Y:S02]  /*2220*/  ISETP.LT.OR P2, PT, R70.reuse, 0x9, !P2 ;  /* 0x000000094600780c */ /* 0x040fe40005741670 */
[----:B------:R-:W-:-:S02]  /*2230*/  ISETP.LT.OR P5, PT, R70, 0x1, !P1 ;  /* 0x000000014600780c */ /* 0x000fc40004fa1670 */
[----:B------:R-:W-:Y:S01]  /*2240*/  ISETP.LT.OR P4, PT, R70, 0x1, !P0 ;  /* 0x000000014600780c */ /* 0x000fe20004781670 */
[----:B------:R-:W-:-:S12]  /*2250*/  @P3 BRA `(.L_x_39) ;  /* 0x00000000000c3947 */ /* 0x000fd80003800000 */
[----:B------:R-:W3:Y:S02]  /*2260*/  LDG.E.U8 R66, desc[UR36][R8.64] ;  /* 0x0000002408427981 */ /* 0x000ee4000c1e1100 */
[----:B---3--:R-:W-:-:S05]  /*2270*/  PRMT R0, R66, 0x8880, RZ ;  /* 0x0000888042007816 */ /* 0x008fca00000000ff */
[----:B------:R-:W-:-:S07]  /*2280*/  IMAD R13, R0, R57, RZ ;  /* 0x00000039000d7224 */ /* 0x000fce00078e02ff */
.L_x_39:
[----:B------:R-:W-:Y:S05]  /*2290*/  BSYNC B1 ;  /* 0x0000000000017941 */ /* 0x000fea0003800000 */
.L_x_38:
[----:B------:R-:W-:Y:S01]  /*22a0*/  @!P3 IMAD R11, R26, R56, R13 ;  /* 0x000000381a0bb224 */ /* 0x000fe200078e020d */
[----:B------:R-:W-:Y:S04]  /*22b0*/  BSSY B1, `(.L_x_40) ;  /* 0x0000006000017945 */ /* 0x000fe80003800000 */
[----:B------:R3:W-:Y:S01]  /*22c0*/  @!P3 STG.E.U8 desc[UR36][R4.64], R11 ;  /* 0x0000000b0400b986 */ /* 0x0007e2000c101124 */
[----:B------:R-:W-:Y:S05]  /*22d0*/  @P2 BRA `(.L_x_41) ;  /* 0x00000000000c2947 */ /* 0x000fea0003800000 */
[----:B------:R-:W4:Y:S02]  /*22e0*/  LDG.E.U8 R66, desc[UR36][R8.64+0x1] ;  /* 0x0000012408427981 */ /* 0x000f24000c1e1100 */
[----:B----4-:R-:W-:-:S05]  /*22f0*/  PRMT R0, R66, 0x8880, RZ ;  /* 0x0000888042007816 */ /* 0x010fca00000000ff */
[----:B------:R-:W-:-:S07]  /*2300*/  IMAD R13, R0, R57, RZ ;  /* 0x00000039000d7224 */ /* 0x000fce00078e02ff */
.L_x_41:
[----:B------:R-:W-:Y:S05]  /*2310*/  BSYNC B1 ;  /* 0x0000000000017941 */ /* 0x000fea0003800000 */
.L_x_40:
[----:B------:R-:W-:Y:S01]  /*2320*/  @!P2 IMAD R27, R27, R56, R13 ;  /* 0x000000381b1ba224 */ /* 0x000fe200078e020d */
[----:B------:R-:W-:Y:S04]  /*2330*/  BSSY B1, `(.L_x_42) ;  /* 0x0000006000017945 */ /* 0x000fe80003800000 */
[----:B------:R4:W-:Y:S01]  /*2340*/  @!P2 STG.E.U8 desc[UR36][R4.64+0x1], R27 ;  /* 0x0000011b0400a986 */ /* 0x0009e2000c101124 */
[----:B------:R-:W-:Y:S05]  /*2350*/  @P5 BRA `(.L_x_43) ;  /* 0x00000000000c5947 */ /* 0x000fea0003800000 */
[----:B------:R-:W5:Y:S02]  /*2360*/  LDG.E.U8 R66, desc[UR36][R2.64+0x8] ;  /* 0x0000082402427981 */ /* 0x000f64000c1e1100 */
[----:B-----5:R-:W-:-:S05]  /*2370*/  PRMT R0, R66, 0x8880, RZ ;  /* 0x0000888042007816 */ /* 0x020fca00000000ff */
[----:B------:R-:W-:-:S07]  /*2380*/  IMAD R13, R0, R57, RZ ;  /* 0x00000039000d7224 */ /* 0x000fce00078e02ff */
.L_x_43:
[----:B------:R-:W-:Y:S05]  /*2390*/  BSYNC B1 ;  /* 0x0000000000017941 */ /* 0x000fea0003800000 */
.L_x_42:
[----:B---3--:R-:W-:Y:S01]  /*23a0*/  @!P5 IMAD R11, R28, R56, R13 ;  /* 0x000000381c0bd224 */ /* 0x008fe200078e020d */
[----:B------:R-:W-:Y:S04]  /*23b0*/  BSSY B1, `(.L_x_44) ;  /* 0x0000006000017945 */ /* 0x000fe80003800000 */
[----:B------:R3:W-:Y:S01]  /*23c0*/  @!P5 STG.E.U8 desc[UR36][R6.64+0x8], R11 ;  /* 0x0000080b0600d986 */ /* 0x0007e2000c101124 */
[----:B------:R-:W-:Y:S05]  /*23d0*/  @P4 BRA `(.L_x_45) ;  /* 0x00000000000c4947 */ /* 0x000fea0003800000 */
[----:B------:R-:W5:Y:S02]  /*23e0*/  LDG.E.U8 R66, desc[UR36][R2.64+0x9] ;  /* 0x0000092402427981 */ /* 0x000f64000c1e1100 */
[----:B-----5:R-:W-:-:S05]  /*23f0*/  PRMT R0, R66, 0x8880, RZ ;  /* 0x0000888042007816 */ /* 0x020fca00000000ff */
[----:B------:R-:W-:-:S07]  /*2400*/  IMAD R13, R0, R57, RZ ;  /* 0x00000039000d7224 */ /* 0x000fce00078e02ff */
.L_x_45:
[----:B------:R-:W-:Y:S05]  /*2410*/  BSYNC B1 ;  /* 0x0000000000017941 */ /* 0x000fea0003800000 */
.L_x_44:
[C---:B------:R-:W-:Y:S01]  /*2420*/  ISETP.LT.OR P1, PT, R70.reuse, 0x9, !P1 ;  /* 0x000000094600780c */ /* 0x040fe20004f21670 */
[----:B------:R-:W-:Y:S01]  /*2430*/  @!P4 IMAD R29, R29, R56, R13 ;  /* 0x000000381d1dc224 */ /* 0x000fe200078e020d */
[C---:B------:R-:W-:Y:S01]  /*2440*/  ISETP.GE.AND P3, PT, R71.reuse, 0x11, PT ;  /* 0x000000114700780c */ /* 0x040fe20003f66270 */
[----:B------:R-:W-:Y:S01]  /*2450*/  BSSY B1, `(.L_x_46) ;  /* 0x000000a000017945 */ /* 0x000fe20003800000 */
[----:B------:R-:W-:Y:S02]  /*2460*/  ISETP.GE.AND P2, PT, R71, 0x12, PT ;  /* 0x000000124700780c */ /* 0x000fe40003f46270 */
[----:B------:R0:W-:Y:S01]  /*2470*/  @!P4 STG.E.U8 desc[UR36][R6.64+0x9], R29 ;  /* 0x0000091d0600c986 */ /* 0x0001e2000c101124 */
[C---:B------:R-:W-:Y:S02]  /*2480*/  ISETP.LT.OR P0, PT, R70.reuse, 0x9, !P0 ;  /* 0x000000094600780c */ /* 0x040fe40004701670 */
[C---:B------:R-:W-:Y:S02]  /*2490*/  ISETP.LT.OR P5, PT, R70.reuse, 0x1, !P3 ;  /* 0x000000014600780c */ /* 0x040fe40005fa1670 */
[----:B------:R-:W-:-:S02]  /*24a0*/  ISETP.LT.OR P4, PT, R70, 0x1, !P2 ;  /* 0x000000014600780c */ /* 0x000fc40005781670 */
[----:B------:R-:W-:Y:S11]  /*24b0*/  @P1 BRA `(.L_x_47) ;  /* 0x00000000000c1947 */ /* 0x000ff60003800000 */
[----:B------:R-:W5:Y:S02]  /*24c0*/  LDG.E.U8 R66, desc[UR36][R8.64+0x8] ;  /* 0x0000082408427981 */ /* 0x000f64000c1e1100 */
[----:B-----5:R-:W-:-:S05]  /*24d0*/  PRMT R0, R66, 0x8880, RZ ;  /* 0x0000888042007816 */ /* 0x020fca00000000ff */
[----:B------:R-:W-:-:S07]  /*24e0*/  IMAD R13, R0, R57, RZ ;  /* 0x00000039000d7224 */ /* 0x000fce00078e02ff */
.L_x_47:
[----:B------:R-:W-:Y:S05]  /*24f0*/  BSYNC B1 ;  /* 0x0000000000017941 */ /* 0x000fea0003800000 */
.L_x_46:
[----:B---3--:R-:W-:Y:S01]  /*2500*/  @!P1 IMAD R11, R30, R56, R13 ;  /* 0x000000381e0b9224 */ /* 0x008fe200078e020d */
[----:B------:R-:W-:Y:S04]  /*2510*/  BSSY B1, `(.L_x_48) ;  /* 0x0000006000017945 */ /* 0x000fe80003800000 */
[----:B------:R3:W-:Y:S01]  /*2520*/  @!P1 STG.E.U8 desc[UR36][R4.64+0x8], R11 ;  /* 0x0000080b04009986 */ /* 0x0007e2000c101124 */
[----:B------:R-:W-:Y:S05]  /*2530*/  @P0 BRA `(.L_x_49) ;  /* 0x00000000000c0947 */ /* 0x000fea0003800000 */
[----:B------:R-:W5:Y:S02]  /*2540*/  LDG.E.U8 R66, desc[UR36][R8.64+0x9] ;  /* 0x0000092408427981 */ /* 0x000f64000c1e1100 */
[----:B-----5:R-:W-:-:S05]  /*2550*/  PRMT R0, R66, 0x8880, RZ ;  /* 0x0000888042007816 */ /* 0x020fca00000000ff */
[----:B------:R-:W-:-:S07]  /*2560*/  IMAD R13, R0, R57, RZ ;  /* 0x00000039000d7224 */ /* 0x000fce00078e02ff */
.L_x_49:
[----:B------:R-:W-:Y:S05]  /*2570*/  BSYNC B1 ;  /* 0x0000000000017941 */ /* 0x000fea0003800000 */
.L_x_48:
[----:B------:R-:W-:Y:S01]  /*2580*/  @!P0 IMAD R31, R31, R56, R13 ;  /* 0x000000381f1f8224 */ /* 0x000fe200078e020d */
[----:B------:R-:W-:Y:S04]  /*2590*/  BSSY B1, `(.L_x_50) ;  /* 0x0000006000017945 */ /* 0x000fe80003800000 */
[----:B------:R0:W-:Y:S01]  /*25a0*/  @!P0 STG.E.U8 desc[UR36][R4.64+0x9], R31 ;  /* 0x0000091f04008986 */ /* 0x0001e2000c101124 */
[----:B------:R-:W-:Y:S05]  /*25b0*/  @P5 BRA `(.L_x_51) ;  /* 0x00000000000c5947 */ /* 0x000fea0003800000 */
[----:B------:R-:W5:Y:S02]  /*25c0*/  LDG.E.U8 R66, desc[UR36][R2.64+0x10] ;  /* 0x0000102402427981 */ /* 0x000f64000c1e1100 */
[----:B-----5:R-:W-:-:S05]  /*25d0*/  PRMT R0, R66, 0x8880, RZ ;  /* 0x0000888042007816 */ /* 0x020fca00000000ff */
[----:B------:R-:W-:-:S07]  /*25e0*/  IMAD R13, R0, R57, RZ ;  /* 0x00000039000d7224 */ /* 0x000fce00078e02ff */
.L_x_51:
[----:B------:R-:W-:Y:S05]  /*25f0*/  BSYNC B1 ;  /* 0x0000000000017941 */ /* 0x000fea0003800000 */
.L_x_50:
[----:B---3--:R-:W-:Y:S01]  /*2600*/  @!P5 IMAD R11, R32, R56, R13 ;  /* 0x00000038200bd224 */ /* 0x008fe200078e020d */
[----:B------:R-:W-:Y:S04]  /*2610*/  BSSY B1, `(.L_x_52) ;  /* 0x0000006000017945 */ /* 0x000fe80003800000 */
[----:B------:R3:W-:Y:S01]  /*2620*/  @!P5 STG.E.U8 desc[UR36][R6.64+0x10], R11 ;  /* 0x0000100b0600d986 */ /* 0x0007e2000c101124 */
[----:B------:R-:W-:Y:S05]  /*2630*/  @P4 BRA `(.L_x_53) ;  /* 0x00000000000c4947 */ /* 0x000fea0003800000 */
[----:B------:R-:W5:Y:S02]  /*2640*/  LDG.E.U8 R66, desc[UR36][R2.64+0x11] ;  /* 0x0000112402427981 */ /* 0x000f64000c1e1100 */
[----:B-----5:R-:W-:-:S05]  /*2650*/  PRMT R0, R66, 0x8880, RZ ;  /* 0x0000888042007816 */ /* 0x020fca00000000ff */
[----:B------:R-:W-:-:S07]  /*2660*/  IMAD R13, R0, R57, RZ ;  /* 0x00000039000d7224 */ /* 0x000fce00078e02ff */
.L_x_53:
[----:B------:R-:W-:Y:S05]  /*2670*/  BSYNC B1 ;  /* 0x0000000000017941 */ /* 0x000fea0003800000 */
.L_x_52:
        /* <DEDUP_REMOVED lines=13> */
.L_x_55:
[----:B------:R-:W-:Y:S05]  /*2750*/  BSYNC B1 ;  /* 0x0000000000017941 */ /* 0x000fea0003800000 */
.L_x_54:
[----:B---3--:R-:W-:Y:S01]  /*2760*/  @!P3 IMAD R11, R34, R56, R13 ;  /* 0x00000038220bb224 */ /* 0x008fe200078e020d */
[----:B------:R-:W-:Y:S04]  /*2770*/  BSSY B1, `(.L_x_56) ;  /* 0x0000006000017945 */ /* 0x000fe80003800000 */
[----:B------:R3:W-:Y:S01]  /*2780*/  @!P3 STG.E.U8 desc[UR36][R4.64+0x10], R11 ;  /* 0x0000100b0400b986 */ /* 0x0007e2000c101124 */
[----:B------:R-:W-:Y:S05]  /*2790*/  @P2 BRA `(.L_x_57) ;  /* 0x00000000000c2947 */ /* 0x000fea0003800000 */
[----:B------:R-:W5:Y:S02]  /*27a0*/  LDG.E.U8 R66, desc[UR36][R8.64+0x11] ;  /* 0x0000112408427981 */ /* 0x000f64000c1e1100 */
[----:B-----5:R-:W-:-:S05]  /*27b0*/  PRMT R0, R66, 0x8880, RZ ;  /* 0x0000888042007816 */ /* 0x020fca00000000ff */
[----:B------:R-:W-:-:S07]  /*27c0*/  IMAD R13, R0, R57, RZ ;  /* 0x00000039000d7224 */ /* 0x000fce00078e02ff */
.L_x_57:
[----:B------:R-:W-:Y:S05]  /*27d0*/  BSYNC B1 ;  /* 0x0000000000017941 */ /* 0x000fea0003800000 */
.L_x_56:
[----:B------:R-:W-:Y:S01]  /*27e0*/  @!P2 IMAD R35, R35, R56, R13 ;  /* 0x000000382323a224 */ /* 0x000fe200078e020d */
[----:B------:R-:W-:Y:S04]  /*27f0*/  BSSY B1, `(.L_x_58) ;  /* 0x0000006000017945 */ /* 0x000fe80003800000 */
[----:B------:R0:W-:Y:S01]  /*2800*/  @!P2 STG.E.U8 desc[UR36][R4.64+0x11], R35 ;  /* 0x000011230400a986 */ /* 0x0001e2000c101124 */
[----:B------:R-:W-:Y:S05]  /*2810*/  @P5 BRA `(.L_x_59) ;  /* 0x00000000000c5947 */ /* 0x000fea0003800000 */
[----:B------:R-:W5:Y:S02]  /*2820*/  LDG.E.U8 R66, desc[UR36][R2.64+0x18] ;  /* 0x0000182402427981 */ /* 0x000f64000c1e1100 */
[----:B-----5:R-:W-:-:S05]  /*2830*/  PRMT R0, R66, 0x8880, RZ ;  /* 0x0000888042007816 */ /* 0x020fca00000000ff */
[----:B------:R-:W-:-:S07]  /*2840*/  IMAD R13, R0, R57, RZ ;  /* 0x00000039000d7224 */ /* 0x000fce00078e02ff */
.L_x_59:
[----:B------:R-:W-:Y:S05]  /*2850*/  BSYNC B1 ;  /* 0x0000000000017941 */ /* 0x000fea0003800000 */
.L_x_58:
[----:B---3--:R-:W-:Y:S01]  /*2860*/  @!P5 IMAD R11, R36, R56, R13 ;  /* 0x00000038240bd224 */ /* 0x008fe200078e020d */
[----:B------:R-:W-:Y:S04]  /*2870*/  BSSY B1, `(.L_x_60) ;  /* 0x0000006000017945 */ /* 0x000fe80003800000 */
[----:B------:R3:W-:Y:S01]  /*2880*/  @!P5 STG.E.U8 desc[UR36][R6.64+0x18], R11 ;  /* 0x0000180b0600d986 */ /* 0x0007e2000c101124 */
[----:B------:R-:W-:Y:S05]  /*2890*/  @P4 BRA `(.L_x_61) ;  /* 0x00000000000c4947 */ /* 0x000fea0003800000 */
[----:B------:R-:W5:Y:S02]  /*28a0*/  LDG.E.U8 R66, desc[UR36][R2.64+0x19] ;  /* 0x0000192402427981 */ /* 0x000f64000c1e1100 */
[----:B-----5:R-:W-:-:S05]  /*28b0*/  PRMT R0, R66, 0x8880, RZ ;  /* 0x0000888042007816 */ /* 0x020fca00000000ff */
[----:B------:R-:W-:-:S07]  /*28c0*/  IMAD R13, R0, R57, RZ ;  /* 0x00000039000d7224 */ /* 0x000fce00078e02ff */
.L_x_61:
[----:B------:R-:W-:Y:S05]  /*28d0*/  BSYNC B1 ;  /* 0x0000000000017941 */ /* 0x000fea0003800000 */
.L_x_60:
        /* <DEDUP_REMOVED lines=13> */
.L_x_63:
[----:B------:R-:W-:Y:S05]  /*29b0*/  BSYNC B1 ;  /* 0x0000000000017941 */ /* 0x000fea0003800000 */
.L_x_62:
[----:B---3--:R-:W-:Y:S01]  /*29c0*/  @!P1 IMAD R11, R38, R56, R13 ;  /* 0x00000038260b9224 */ /* 0x008fe200078e020d */
[----:B------:R-:W-:Y:S04]  /*29d0*/  BSSY B1, `(.L_x_64) ;  /* 0x0000006000017945 */ /* 0x000fe80003800000 */
[----:B------:R3:W-:Y:S01]  /*29e0*/  @!P1 STG.E.U8 desc[UR36][R4.64+0x18], R11 ;  /* 0x0000180b04009986 */ /* 0x0007e2000c101124 */
[----:B------:R-:W-:Y:S05]  /*29f0*/  @P4 BRA `(.L_x_65) ;  /* 0x00000000000c4947 */ /* 0x000fea0003800000 */
[----:B------:R-:W5:Y:S02]  /*2a00*/  LDG.E.U8 R66, desc[UR36][R8.64+0x19] ;  /* 0x0000192408427981 */ /* 0x000f64000c1e1100 */
[----:B-----5:R-:W-:-:S05]  /*2a10*/  PRMT R0, R66, 0x8880, RZ ;  /* 0x0000888042007816 */ /* 0x020fca00000000ff */
[----:B------:R-:W-:-:S07]  /*2a20*/  IMAD R13, R0, R57, RZ ;  /* 0x00000039000d7224 */ /* 0x000fce00078e02ff */
.L_x_65:
[----:B------:R-:W-:Y:S05]  /*2a30*/  BSYNC B1 ;  /* 0x0000000000017941 */ /* 0x000fea0003800000 */
.L_x_64:
[----:B------:R-:W-:Y:S01]  /*2a40*/  @!P4 IMAD R39, R39, R56, R13 ;  /* 0x000000382727c224 */ /* 0x000fe200078e020d */
[----:B------:R-:W-:Y:S04]  /*2a50*/  BSSY B1, `(.L_x_66) ;  /* 0x0000006000017945 */ /* 0x000fe80003800000 */
[----:B------:R0:W-:Y:S01]  /*2a60*/  @!P4 STG.E.U8 desc[UR36][R4.64+0x19], R39 ;  /* 0x000019270400c986 */ /* 0x0001e2000c101124 */
[----:B------:R-:W-:Y:S05]  /*2a70*/  @P5 BRA `(.L_x_67) ;  /* 0x00000000000c5947 */ /* 0x000fea0003800000 */
[----:B------:R-:W5:Y:S02]  /*2a80*/  LDG.E.U8 R66, desc[UR36][R2.64+0x20] ;  /* 0x0000202402427981 */ /* 0x000f64000c1e1100 */
[----:B-----5:R-:W-:-:S05]  /*2a90*/  PRMT R0, R66, 0x8880, RZ ;  /* 0x0000888042007816 */ /* 0x020fca00000000ff */
[----:B------:R-:W-:-:S07]  /*2aa0*/  IMAD R13, R0, R57, RZ ;  /* 0x00000039000d7224 */ /* 0x000fce00078e02ff */
.L_x_67:
[----:B------:R-:W-:Y:S05]  /*2ab0*/  BSYNC B1 ;  /* 0x0000000000017941 */ /* 0x000fea0003800000 */
.L_x_66:
[----:B---3--:R-:W-:Y:S01]  /*2ac0*/  @!P5 IMAD R11, R40, R56, R13 ;  /* 0x00000038280bd224 */ /* 0x008fe200078e020d */
[----:B------:R-:W-:Y:S04]  /*2ad0*/  BSSY B1, `(.L_x_68) ;  /* 0x0000006000017945 */ /* 0x000fe80003800000 */
[----:B------:R3:W-:Y:S01]  /*2ae0*/  @!P5 STG.E.U8 desc[UR36][R6.64+0x20], R11 ;  /* 0x0000200b0600d986 */ /* 0x0007e2000c101124 */
[----:B------:R-:W-:Y:S05]  /*2af0*/  @P0 BRA `(.L_x_69) ;  /* 0x00000000000c0947 */ /* 0x000fea0003800000 */
[----:B------:R-:W5:Y:S02]  /*2b00*/  LDG.E.U8 R66, desc[UR36][R2.64+0x21] ;  /* 0x0000212402427981 */ /* 0x000f64000c1e1100 */
[----:B-----5:R-:W-:-:S05]  /*2b10*/  PRMT R0, R66, 0x8880, RZ ;  /* 0x0000888042007816 */ /* 0x020fca00000000ff */
[----:B------:R-:W-:-:S07]  /*2b20*/  IMAD R13, R0, R57, RZ ;  /* 0x00000039000d7224 */ /* 0x000fce00078e02ff */
.L_x_69:
[----:B------:R-:W-:Y:S05]  /*2b30*/  BSYNC B1 ;  /* 0x0000000000017941 */ /* 0x000fea0003800000 */
.L_x_68:
        /* <DEDUP_REMOVED lines=13> */
.L_x_71:
[----:B------:R-:W-:Y:S05]  /*2c10*/  BSYNC B1 ;  /* 0x0000000000017941 */ /* 0x000fea0003800000 */
.L_x_70:
[----:B---3--:R-:W-:Y:S01]  /*2c20*/  @!P3 IMAD R11, R42, R56, R13 ;  /* 0x000000382a0bb224 */ /* 0x008fe200078e020d */
[----:B------:R-:W-:Y:S04]  /*2c30*/  BSSY B1, `(.L_x_72) ;  /* 0x0000006000017945 */ /* 0x000fe80003800000 */
[----:B------:R3:W-:Y:S01]  /*2c40*/  @!P3 STG.E.U8 desc[UR36][R4.64+0x20], R11 ;  /* 0x0000200b0400b986 */ /* 0x0007e2000c101124 */
[----:B------:R-:W-:Y:S05]  /*2c50*/  @P2 BRA `(.L_x_73) ;  /* 0x00000000000c2947 */ /* 0x000fea0003800000 */
[----:B------:R-:W5:Y:S02]  /*2c60*/  LDG.E.U8 R66, desc[UR36][R8.64+0x21] ;  /* 0x0000212408427981 */ /* 0x000f64000c1e1100 */
[----:B-----5:R-:W-:-:S05]  /*2c70*/  PRMT R0, R66, 0x8880, RZ ;  /* 0x0000888042007816 */ /* 0x020fca00000000ff */
[----:B------:R-:W-:-:S07]  /*2c80*/  IMAD R13, R0, R57, RZ ;  /* 0x00000039000d7224 */ /* 0x000fce00078e02ff */
.L_x_73:
[----:B------:R-:W-:Y:S05]  /*2c90*/  BSYNC B1 ;  /* 0x0000000000017941 */ /* 0x000fea0003800000 */
.L_x_72:
[----:B------:R-:W-:Y:S01]  /*2ca0*/  @!P2 IMAD R43, R43, R56, R13 ;  /* 0x000000382b2ba224 */ /* 0x000fe200078e020d */
[----:B------:R-:W-:Y:S04]  /*2cb0*/  BSSY B1, `(.L_x_74) ;  /* 0x0000006000017945 */ /* 0x000fe80003800000 */
[----:B------:R0:W-:Y:S01]  /*2cc0*/  @!P2 STG.E.U8 desc[UR36][R4.64+0x21], R43 ;  /* 0x0000212b0400a986 */ /* 0x0001e2000c101124 */
[----:B------:R-:W-:Y:S05]  /*2cd0*/  @P0 BRA `(.L_x_75) ;  /* 0x00000000000c0947 */ /* 0x000fea0003800000 */
[----:B------:R-:W5:Y:S02]  /*2ce0*/  LDG.E.U8 R66, desc[UR36][R2.64+0x28] ;  /* 0x0000282402427981 */ /* 0x000f64000c1e1100 */
[----:B-----5:R-:W-:-:S05]  /*2cf0*/  PRMT R0, R66, 0x8880, RZ ;  /* 0x0000888042007816 */ /* 0x020fca00000000ff */
[----:B------:R-:W-:-:S07]  /*2d00*/  IMAD R13, R0, R57, RZ ;  /* 0x00000039000d7224 */ /* 0x000fce00078e02ff */
.L_x_75:
[----:B------:R-:W-:Y:S05]  /*2d10*/  BSYNC B1 ;  /* 0x0000000000017941 */ /* 0x000fea0003800000 */
.L_x_74:
[----:B---3--:R-:W-:Y:S01]  /*2d20*/  @!P0 IMAD R11, R44, R56, R13 ;  /* 0x000000382c0b8224 */ /* 0x008fe200078e020d */
[----:B------:R-:W-:Y:S04]  /*2d30*/  BSSY B1, `(.L_x_76) ;  /* 0x0000006000017945 */ /* 0x000fe80003800000 */
[----:B------:R3:W-:Y:S01]  /*2d40*/  @!P0 STG.E.U8 desc[UR36][R6.64+0x28], R11 ;  /* 0x0000280b06008986 */ /* 0x0007e2000c101124 */
[----:B------:R-:W-:Y:S05]  /*2d50*/  @P5 BRA `(.L_x_77) ;  /* 0x00000000000c5947 */ /* 0x000fea0003800000 */
[----:B------:R-:W5:Y:S02]  /*2d60*/  LDG.E.U8 R66, desc[UR36][R2.64+0x29] ;  /* 0x0000292402427981 */ /* 0x000f64000c1e1100 */
[----:B-----5:R-:W-:-:S05]  /*2d70*/  PRMT R0, R66, 0x8880, RZ ;  /* 0x0000888042007816 */ /* 0x020fca00000000ff */
[----:B------:R-:W-:-:S07]  /*2d80*/  IMAD R13, R0, R57, RZ ;  /* 0x00000039000d7224 */ /* 0x000fce00078e02ff */
.L_x_77:
[----:B------:R-:W-:Y:S05]  /*2d90*/  BSYNC B1 ;  /* 0x0000000000017941 */ /* 0x000fea0003800000 */
.L_x_76:
        /* <DEDUP_REMOVED lines=13> */
.L_x_79:
[----:B------:R-:W-:Y:S05]  /*2e70*/  BSYNC B1 ;  /* 0x0000000000017941 */ /* 0x000fea0003800000 */
.L_x_78:
[----:B---3--:R-:W-:Y:S01]  /*2e80*/  @!P4 IMAD R11, R46, R56, R13 ;  /* 0x000000382e0bc224 */ /* 0x008fe200078e020d */
[----:B------:R-:W-:Y:S04]  /*2e90*/  BSSY B1, `(.L_x_80) ;  /* 0x0000006000017945 */ /* 0x000fe80003800000 */
[----:B------:R3:W-:Y:S01]  /*2ea0*/  @!P4 STG.E.U8 desc[UR36][R4.64+0x28], R11 ;  /* 0x0000280b0400c986 */ /* 0x0007e2000c101124 */
[----:B------:R-:W-:Y:S05]  /*2eb0*/  @P1 BRA `(.L_x_81) ;  /* 0x00000000000c1947 */ /* 0x000fea0003800000 */
[----:B------:R-:W5:Y:S02]  /*2ec0*/  LDG.E.U8 R66, desc[UR36][R8.64+0x29] ;  /* 0x0000292408427981 */ /* 0x000f64000c1e1100 */
[----:B-----5:R-:W-:-:S05]  /*2ed0*/  PRMT R0, R66, 0x8880, RZ ;  /* 0x0000888042007816 */ /* 0x020fca00000000ff */
[----:B------:R-:W-:-:S07]  /*2ee0*/  IMAD R13, R0, R57, RZ ;  /* 0x00000039000d7224 */ /* 0x000fce00078e02ff */
.L_x_81:
[----:B------:R-:W-:Y:S05]  /*2ef0*/  BSYNC B1 ;  /* 0x0000000000017941 */ /* 0x000fea0003800000 */
.L_x_80:
[----:B------:R-:W-:Y:S01]  /*2f00*/  @!P1 IMAD R47, R47, R56, R13 ;  /* 0x000000382f2f9224 */ /* 0x000fe200078e020d */
[----:B------:R-:W-:Y:S04]  /*2f10*/  BSSY B1, `(.L_x_82) ;  /* 0x0000006000017945 */ /* 0x000fe80003800000 */
[----:B------:R0:W-:Y:S01]  /*2f20*/  @!P1 STG.E.U8 desc[UR36][R4.64+0x29], R47 ;  /* 0x0000292f04009986 */ /* 0x0001e2000c101124 */
[----:B------:R-:W-:Y:S05]  /*2f30*/  @P3 BRA `(.L_x_83) ;  /* 0x00000000000c3947 */ /* 0x000fea0003800000 */
[----:B------:R-:W5:Y:S02]  /*2f40*/  LDG.E.U8 R66, desc[UR36][R2.64+0x30] ;  /* 0x0000302402427981 */ /* 0x000f64000c1e1100 */
[----:B-----5:R-:W-:-:S05]  /*2f50*/  PRMT R0, R66, 0x8880, RZ ;  /* 0x0000888042007816 */ /* 0x020fca00000000ff */
[----:B------:R-:W-:-:S07]  /*2f60*/  IMAD R13, R0, R57, RZ ;  /* 0x00000039000d7224 */ /* 0x000fce00078e02ff */
.L_x_83:
[----:B------:R-:W-:Y:S05]  /*2f70*/  BSYNC B1 ;  /* 0x0000000000017941 */ /* 0x000fea0003800000 */
.L_x_82:
[----:B---3--:R-:W-:Y:S01]  /*2f80*/  @!P3 IMAD R11, R48, R56, R13 ;  /* 0x00000038300bb224 */ /* 0x008fe200078e020d */
[----:B------:R-:W-:Y:S04]  /*2f90*/  BSSY B1, `(.L_x_84) ;  /* 0x0000006000017945 */ /* 0x000fe80003800000 */
[----:B------:R3:W-:Y:S01]  /*2fa0*/  @!P3 STG.E.U8 desc[UR36][R6.64+0x30], R11 ;  /* 0x0000300b0600b986 */ /* 0x0007e2000c101124 */
[----:B------:R-:W-:Y:S05]  /*2fb0*/  @P5 BRA `(.L_x_85) ;  /* 0x00000000000c5947 */ /* 0x000fea0003800000 */
[----:B------:R-:W5:Y:S02]  /*2fc0*/  LDG.E.U8 R66, desc[UR36][R2.64+0x31] ;  /* 0x0000312402427981 */ /* 0x000f64000c1e1100 */
[----:B-----5:R-:W-:-:S05]  /*2fd0*/  PRMT R0, R66, 0x8880, RZ ;  /* 0x0000888042007816 */ /* 0x020fca00000000ff */
[----:B------:R-:W-:-:S07]  /*2fe0*/  IMAD R13, R0, R57, RZ ;  /* 0x00000039000d7224 */ /* 0x000fce00078e02ff */
.L_x_85:
[----:B------:R-:W-:Y:S05]  /*2ff0*/  BSYNC B1 ;  /* 0x0000000000017941 */ /* 0x000fea0003800000 */
.L_x_84:
        /* <DEDUP_REMOVED lines=9> */
[----:B------:R-:W-:Y:S01]  /*3090*/  ISETP.LT.OR P3, PT, R70, 0x9, !P3 ;  /* 0x000000094600780c */ /* 0x000fe20005f61670 */
[----:B------:R-:W-:-:S12]  /*30a0*/  @P2 BRA `(.L_x_87) ;  /* 0x00000000000c2947 */ /* 0x000fd80003800000 */
[----:B------:R-:W5:Y:S02]  /*30b0*/  LDG.E.U8 R66, desc[UR36][R8.64+0x30] ;  /* 0x0000302408427981 */ /* 0x000f64000c1e1100 */
[----:B-----5:R-:W-:-:S05]  /*30c0*/  PRMT R0, R66, 0x8880, RZ ;  /* 0x0000888042007816 */ /* 0x020fca00000000ff */
[----:B------:R-:W-:-:S07]  /*30d0*/  IMAD R13, R0, R57, RZ ;  /* 0x00000039000d7224 */ /* 0x000fce00078e02ff */
.L_x_87:
[----:B------:R-:W-:Y:S05]  /*30e0*/  BSYNC B1 ;  /* 0x0000000000017941 */ /* 0x000fea0003800000 */
.L_x_86:
[----:B---3--:R-:W-:Y:S01]  /*30f0*/  @!P2 IMAD R11, R50, R56, R13 ;  /* 0x00000038320ba224 */ /* 0x008fe200078e020d */
[----:B------:R-:W-:Y:S04]  /*3100*/  BSSY B1, `(.L_x_88) ;  /* 0x0000006000017945 */ /* 0x000fe80003800000 */
[----:B------:R3:W-:Y:S01]  /*3110*/  @!P2 STG.E.U8 desc[UR36][R4.64+0x30], R11 ;  /* 0x0000300b0400a986 */ /* 0x0007e2000c101124 */
[----:B------:R-:W-:Y:S05]  /*3120*/  @P0 BRA `(.L_x_89) ;  /* 0x00000000000c0947 */ /* 0x000fea0003800000 */
[----:B------:R-:W5:Y:S02]  /*3130*/  LDG.E.U8 R66, desc[UR36][R8.64+0x31] ;  /* 0x0000312408427981 */ /* 0x000f64000c1e1100 */
[----:B-----5:R-:W-:-:S05]  /*3140*/  PRMT R0, R66, 0x8880, RZ ;  /* 0x0000888042007816 */ /* 0x020fca00000000ff */
[----:B------:R-:W-:-:S07]  /*3150*/  IMAD R13, R0, R57, RZ ;  /* 0x00000039000d7224 */ /* 0x000fce00078e02ff */
.L_x_89:
[----:B------:R-:W-:Y:S05]  /*3160*/  BSYNC B1 ;  /* 0x0000000000017941 */ /* 0x000fea0003800000 */
.L_x_88:
[----:B------:R-:W-:Y:S01]  /*3170*/  @!P0 IMAD R51, R51, R56, R13 ;  /* 0x0000003833338224 */ /* 0x000fe200078e020d */
[----:B------:R-:W-:Y:S04]  /*3180*/  BSSY B1, `(.L_x_90) ;  /* 0x0000006000017945 */ /* 0x000fe80003800000 */
[----:B------:R0:W-:Y:S01]  /*3190*/  @!P0 STG.E.U8 desc[UR36][R4.64+0x31], R51 ;  /* 0x0000313304008986 */ /* 0x0001e2000c101124 */
[----:B------:R-:W-:Y:S05]  /*31a0*/  @P5 BRA `(.L_x_91) ;  /* 0x00000000000c5947 */ /* 0x000fea0003800000 */
[----:B------:R-:W5:Y:S02]  /*31b0*/  LDG.E.U8 R66, desc[UR36][R2.64+0x38] ;  /* 0x0000382402427981 */ /* 0x000f64000c1e1100 */
[----:B-----5:R-:W-:-:S05]  /*31c0*/  PRMT R0, R66, 0x8880, RZ ;  /* 0x0000888042007816 */ /* 0x020fca00000000ff */
[----:B------:R-:W-:-:S07]  /*31d0*/  IMAD R13, R0, R57, RZ ;  /* 0x00000039000d7224 */ /* 0x000fce00078e02ff */
.L_x_91:
[----:B------:R-:W-:Y:S05]  /*31e0*/  BSYNC B1 ;  /* 0x0000000000017941 */ /* 0x000fea0003800000 */
.L_x_90:
[----:B---3--:R-:W-:Y:S01]  /*31f0*/  @!P5 IMAD R11, R52, R56, R13 ;  /* 0x00000038340bd224 */ /* 0x008fe200078e020d */
[----:B------:R-:W-:Y:S04]  /*3200*/  BSSY B1, `(.L_x_92) ;  /* 0x0000006000017945 */ /* 0x000fe80003800000 */
[----:B------:R3:W-:Y:S01]  /*3210*/  @!P5 STG.E.U8 desc[UR36][R6.64+0x38], R11 ;  /* 0x0000380b0600d986 */ /* 0x0007e2000c101124 */
[----:B------:R-:W-:Y:S05]  /*3220*/  @P4 BRA `(.L_x_93) ;  /* 0x00000000000c4947 */ /* 0x000fea0003800000 */
[----:B------:R-:W5:Y:S02]  /*3230*/  LDG.E.U8 R66, desc[UR36][R2.64+0x39] ;  /* 0x0000392402427981 */ /* 0x000f64000c1e1100 */
[----:B-----5:R-:W-:-:S05]  /*3240*/  PRMT R0, R66, 0x8880, RZ ;  /* 0x0000888042007816 */ /* 0x020fca00000000ff */
[----:B------:R-:W-:-:S07]  /*3250*/  IMAD R13, R0, R57, RZ ;  /* 0x00000039000d7224 */ /* 0x000fce00078e02ff */
.L_x_93:
[----:B------:R-:W-:Y:S05]  /*3260*/  BSYNC B1 ;  /* 0x0000000000017941 */ /* 0x000fea0003800000 */
.L_x_92:
[----:B------:R-:W-:Y:S01]  /*3270*/  @!P4 IMAD R53, R53, R56, R13 ;  /* 0x000000383535c224 */ /* 0x000fe200078e020d */
[----:B------:R-:W-:Y:S04]  /*3280*/  BSSY B1, `(.L_x_94) ;  /* 0x0000006000017945 */ /* 0x000fe80003800000 */
[----:B------:R0:W-:Y:S01]  /*3290*/  @!P4 STG.E.U8 desc[UR36][R6.64+0x39], R53 ;  /* 0x000039350600c986 */ /* 0x0001e2000c101124 */
[----:B------:R-:W-:Y:S05]  /*32a0*/  @P3 BRA `(.L_x_95) ;  /* 0x00000000000c3947 */ /* 0x000fea0003800000 */
[----:B------:R-:W5:Y:S02]  /*32b0*/  LDG.E.U8 R66, desc[UR36][R8.64+0x38] ;  /* 0x0000382408427981 */ /* 0x000f64000c1e1100 */
[----:B-----5:R-:W-:-:S05]  /*32c0*/  PRMT R0, R66, 0x8880, RZ ;  /* 0x0000888042007816 */ /* 0x020fca00000000ff */
[----:B------:R-:W-:-:S07]  /*32d0*/  IMAD R13, R0, R57, RZ ;  /* 0x00000039000d7224 */ /* 0x000fce00078e02ff */
.L_x_95:
[----:B------:R-:W-:Y:S05]  /*32e0*/  BSYNC B1 ;  /* 0x0000000000017941 */ /* 0x000fea0003800000 */
.L_x_94:
[----:B0-----:R-:W-:Y:S01]  /*32f0*/  @!P3 IMAD R3, R54, R56, R13 ;  /* 0x000000383603b224 */ /* 0x001fe200078e020d */
[----:B------:R-:W-:Y:S01]  /*3300*/  ISETP.LT.OR P1, PT, R70, 0x9, !P1 ;  /* 0x000000094600780c */ /* 0x000fe20004f21670 */
[----:B------:R-:W-:Y:S03]  /*3310*/  BSSY B1, `(.L_x_96) ;  /* 0x0000006000017945 */ /* 0x000fe60003800000 */
[----:B------:R0:W-:Y:S09]  /*3320*/  @!P3 STG.E.U8 desc[UR36][R4.64+0x38], R3 ;  /* 0x000038030400b986 */ /* 0x0001f2000c101124 */
[----:B------:R-:W-:Y:S05]  /*3330*/  @P1 BRA `(.L_x_97) ;  /* 0x00000000000c1947 */ /* 0x000fea0003800000 */
[----:B------:R-:W5:Y:S02]  /*3340*/  LDG.E.U8 R66, desc[UR36][R8.64+0x39] ;  /* 0x0000392408427981 */ /* 0x000f64000c1e1100 */
[----:B-----5:R-:W-:-:S05]  /*3350*/  PRMT R0, R66, 0x8880, RZ ;  /* 0x0000888042007816 */ /* 0x020fca00000000ff */
[----:B------:R-:W-:-:S07]  /*3360*/  IMAD R13, R0, R57, RZ ;  /* 0x00000039000d7224 */ /* 0x000fce00078e02ff */
.L_x_97:
[----:B------:R-:W-:Y:S05]  /*3370*/  BSYNC B1 ;  /* 0x0000000000017941 */ /* 0x000fea0003800000 */
.L_x_96:
[----:B------:R-:W-:Y:S01]  /*3380*/  IMAD R13, R55, R56, R13 ;  /* 0x00000038370d7224 */ /* 0x000fe200078e020d */
[----:B------:R-:W-:Y:S06]  /*3390*/  @P1 BRA `(.L_x_98) ;  /* 0x0000000400c81947 */ /* 0x000fec0003800000 */
[----:B------:R0:W-:Y:S01]  /*33a0*/  STG.E.U8 desc[UR36][R4.64+0x39], R13 ;  /* 0x0000390d04007986 */ /* 0x0001e2000c101124 */
[----:B------:R-:W-:Y:S05]  /*33b0*/  BRA `(.L_x_98) ;  /* 0x0000000400c07947 */ /* 0x000fea0003800000 */
.L_x_33:
[C---:B------:R-:W-:Y:S02]  /*33c0*/  ISETP.GE.AND P1, PT, R71.reuse, 0x1, PT ;  /* 0x000000014700780c */ /* 0x040fe40003f26270 */
[----:B------:R-:W-:Y:S02]  /*33d0*/  ISETP.GE.AND P0, PT, R71, 0x2, PT ;  /* 0x000000024700780c */ /* 0x000fe40003f06270 */
[C---:B------:R-:W-:Y:S02]  /*33e0*/  ISETP.LT.OR P4, PT, R70.reuse, 0x1, !P1 ;  /* 0x000000014600780c */ /* 0x040fe40004f81670 */
[C---:B------:R-:W-:Y:S02]  /*33f0*/  ISETP.LT.OR P5, PT, R70.reuse, 0x1, !P0 ;  /* 0x000000014600780c */ /* 0x040fe400047a1670 */
[C---:B------:R-:W-:Y:S02]  /*3400*/  ISETP.LT.OR P1, PT, R70.reuse, 0x9, !P1 ;  /* 0x000000094600780c */ /* 0x040fe40004f21670 */
[----:B------:R-:W-:-:S02]  /*3410*/  ISETP.LT.OR P0, PT, R70, 0x9, !P0 ;  /* 0x000000094600780c */ /* 0x000fc40004701670 */
[C---:B------:R-:W-:Y:S02]  /*3420*/  ISETP.GE.AND P3, PT, R71.reuse, 0x9, PT ;  /* 0x000000094700780c */ /* 0x040fe40003f66270 */
[----:B------:R-:W-:-:S03]  /*3430*/  ISETP.GE.AND P2, PT, R71, 0xa, PT ;  /* 0x0000000a4700780c */ /* 0x000fc60003f46270 */
[-C--:B------:R-:W-:Y:S02]  /*3440*/  @!P4 IMAD R3, R24, R56.reuse, RZ ;  /* 0x000000381803c224 */ /* 0x080fe400078e02ff */
[-C--:B------:R-:W-:Y:S02]  /*3450*/  @!P5 IMAD R25, R25, R56.reuse, RZ ;  /* 0x000000381919d224 */ /* 0x080fe400078e02ff */
[-C--:B------:R-:W-:Y:S01]  /*3460*/  @!P1 IMAD R9, R26, R56.reuse, RZ ;  /* 0x000000381a099224 */ /* 0x080fe200078e02ff */
[----:B------:R0:W-:Y:S01]  /*3470*/  @!P4 STG.E.U8 desc[UR36][R6.64], R3 ;  /* 0x000000030600c986 */ /* 0x0001e2000c101124 */
[C---:B------:R-:W-:Y:S01]  /*3480*/  ISETP.LT.OR P4, PT, R70.reuse, 0x1, !P3 ;  /* 0x000000014600780c */ /* 0x040fe20005f81670 */
[----:B------:R-:W-:Y:S02]  /*3490*/  @!P0 IMAD R27, R27, R56, RZ ;  /* 0x000000381b1b8224 */ /* 0x000fe400078e02ff */
[----:B------:R-:W-:Y:S01]  /*34a0*/  @!P5 STG.E.U8 desc[UR36][R6.64+0x1], R25 ;  /* 0x000001190600d986 */ /* 0x000fe2000c101124 */
[----:B------:R-:W-:-:S02]  /*34b0*/  ISETP.LT.OR P5, PT, R70, 0x1, !P2 ;  /* 0x000000014600780c */ /* 0x000fc400057a1670 */
[C---:B------:R-:W-:Y:S01]  /*34c0*/  ISETP.LT.OR P2, PT, R70.reuse, 0x9, !P2 ;  /* 0x000000094600780c */ /* 0x040fe20005741670 */
[----:B------:R1:W-:Y:S01]  /*34d0*/  @!P1 STG.E.U8 desc[UR36][R4.64], R9 ;  /* 0x0000000904009986 */ /* 0x0003e2000c101124 */
[----:B------:R-:W-:Y:S02]  /*34e0*/  ISETP.LT.OR P1, PT, R70, 0x9, !P3 ;  /* 0x000000094600780c */ /* 0x000fe40005f21670 */
[C---:B------:R-:W-:Y:S01]  /*34f0*/  ISETP.GE.AND P3, PT, R71.reuse, 0x11, PT ;  /* 0x000000114700780c */ /* 0x040fe20003f66270 */
[----:B------:R-:W-:Y:S01]  /*3500*/  @!P0 STG.E.U8 desc[UR36][R4.64+0x1], R27 ;  /* 0x0000011b04008986 */ /* 0x000fe2000c101124 */
[----:B------:R-:W-:Y:S01]  /*3510*/  ISETP.GE.AND P0, PT, R71, 0x12, PT ;  /* 0x000000124700780c */ /* 0x000fe20003f06270 */
[----:B------:R-:W-:-:S04]  /*3520*/  @!P4 IMAD R11, R28, R56, RZ ;  /* 0x000000381c0bc224 */ /* 0x000fc800078e02ff */
[-C--:B------:R-:W-:Y:S01]  /*3530*/  @!P5 IMAD R29, R29, R56.reuse, RZ ;  /* 0x000000381d1dd224 */ /* 0x080fe200078e02ff */
[----:B------:R-:W-:Y:S01]  /*3540*/  @!P4 STG.E.U8 desc[UR36][R6.64+0x8], R11 ;  /* 0x0000080b0600c986 */ /* 0x000fe2000c101124 */
[C---:B------:R-:W-:Y:S01]  /*3550*/  ISETP.LT.OR P4, PT, R70.reuse, 0x1, !P3 ;  /* 0x000000014600780c */ /* 0x040fe20005f81670 */
[-C--:B------:R-:W-:Y:S02]  /*3560*/  @!P2 IMAD R31, R31, R56.reuse, RZ ;  /* 0x000000381f1fa224 */ /* 0x080fe400078e02ff */
[----:B------:R-:W-:Y:S01]  /*3570*/  @!P5 STG.E.U8 desc[UR36][R6.64+0x9], R29 ;  /* 0x0000091d0600d986 */ /* 0x000fe2000c101124 */
[----:B------:R-:W-:Y:S01]  /*3580*/  ISETP.LT.OR P5, PT, R70, 0x1, !P0 ;  /* 0x000000014600780c */ /* 0x000fe200047a1670 */
[----:B0-----:R-:W-:Y:S01]  /*3590*/  @!P1 IMAD R3, R30, R56, RZ ;  /* 0x000000381e039224 */ /* 0x001fe200078e02ff */
[----:B------:R-:W-:Y:S01]  /*35a0*/  ISETP.LT.OR P0, PT, R70, 0x9, !P0 ;  /* 0x000000094600780c */ /* 0x000fe20004701670 */
[----:B------:R-:W-:Y:S01]  /*35b0*/  @!P2 STG.E.U8 desc[UR36][R4.64+0x9], R31 ;  /* 0x0000091f0400a986 */ /* 0x000fe2000c101124 */
[----:B------:R-:W-:-:S03]  /*35c0*/  ISETP.GE.AND P2, PT, R71, 0x19, PT ;  /* 0x000000194700780c */ /* 0x000fc60003f46270 */
[----:B------:R0:W-:Y:S01]  /*35d0*/  @!P1 STG.E.U8 desc[UR36][R4.64+0x8], R3 ;  /* 0x0000080304009986 */ /* 0x0001e2000c101124 */
[----:B------:R-:W-:Y:S01]  /*35e0*/  ISETP.LT.OR P1, PT, R70, 0x9, !P3 ;  /* 0x000000094600780c */ /* 0x000fe20005f21670 */
[----:B-1----:R-:W-:Y:S01]  /*35f0*/  @!P4 IMAD R9, R32, R56, RZ ;  /* 0x000000382009c224 */ /* 0x002fe200078e02ff */
[----:B------:R-:W-:-:S03]  /*3600*/  ISETP.GE.AND P3, PT, R71, 0x1a, PT ;  /* 0x0000001a4700780c */ /* 0x000fc60003f66270 */
[-C--:B------:R-:W-:Y:S01]  /*3610*/  @!P5 IMAD R33, R33, R56.reuse, RZ ;  /* 0x000000382121d224 */ /* 0x080fe200078e02ff */
[----:B------:R-:W-:Y:S01]  /*3620*/  @!P4 STG.E.U8 desc[UR36][R6.64+0x10], R9 ;  /* 0x000010090600c986 */ /* 0x000fe2000c101124 */
[C---:B------:R-:W-:Y:S01]  /*3630*/  ISETP.LT.OR P4, PT, R70.reuse, 0x1, !P3 ;  /* 0x000000014600780c */ /* 0x040fe20005f81670 */
[-C--:B------:R-:W-:Y:S01]  /*3640*/  @!P0 IMAD R35, R35, R56.reuse, RZ ;  /* 0x0000003823238224 */ /* 0x080fe200078e02ff */
[C---:B------:R-:W-:Y:S01]  /*3650*/  ISETP.LT.OR P3, PT, R70.reuse, 0x9, !P3 ;  /* 0x000000094600780c */ /* 0x040fe20005f61670 */
[----:B------:R-:W-:Y:S01]  /*3660*/  @!P5 STG.E.U8 desc[UR36][R6.64+0x11], R33 ;  /* 0x000011210600d986 */ /* 0x000fe2000c101124 */
[----:B------:R-:W-:Y:S02]  /*3670*/  ISETP.LT.OR P5, PT, R70, 0x1, !P2 ;  /* 0x000000014600780c */ /* 0x000fe400057a1670 */
[----:B0-----:R-:W-:Y:S01]  /*3680*/  @!P1 IMAD R3, R34, R56, RZ ;  /* 0x0000003822039224 */ /* 0x001fe200078e02ff */
[----:B------:R-:W-:Y:S01]  /*3690*/  @!P0 STG.E.U8 desc[UR36][R4.64+0x11], R35 ;  /* 0x0000112304008986 */ /* 0x000fe2000c101124 */
[----:B------:R-:W-:-:S02]  /*36a0*/  ISETP.LT.OR P2, PT, R70, 0x9, !P2 ;  /* 0x000000094600780c */ /* 0x000fc40005741670 */
[C---:B------:R-:W-:Y:S01]  /*36b0*/  ISETP.GE.AND P0, PT, R71.reuse, 0x21, PT ;  /* 0x000000214700780c */ /* 0x040fe20003f06270 */
[----:B------:R0:W-:Y:S01]  /*36c0*/  @!P1 STG.E.U8 desc[UR36][R4.64+0x10], R3 ;  /* 0x0000100304009986 */ /* 0x0001e2000c101124 */
[----:B------:R-:W-:Y:S01]  /*36d0*/  ISETP.GE.AND P1, PT, R71, 0x22, PT ;  /* 0x000000224700780c */ /* 0x000fe20003f26270 */
[-C--:B------:R-:W-:Y:S02]  /*36e0*/  @!P4 IMAD R37, R37, R56.reuse, RZ ;  /* 0x000000382525c224 */ /* 0x080fe400078e02ff */
[-C--:B------:R-:W-:Y:S02]  /*36f0*/  @!P3 IMAD R39, R39, R56.reuse, RZ ;  /* 0x000000382727b224 */ /* 0x080fe400078e02ff */
[-C--:B------:R-:W-:Y:S01]  /*3700*/  @!P5 IMAD R11, R36, R56.reuse, RZ ;  /* 0x00000038240bd224 */ /* 0x080fe200078e02ff */
[----:B------:R-:W-:Y:S01]  /*3710*/  @!P4 STG.E.U8 desc[UR36][R6.64+0x19], R37 ;  /* 0x000019250600c986 */ /* 0x000fe2000c101124 */
[C---:B------:R-:W-:Y:S02]  /*3720*/  ISETP.LT.OR P4, PT, R70.reuse, 0x1, !P0 ;  /* 0x000000014600780c */ /* 0x040fe40004781670 */
[C---:B------:R-:W-:Y:S01]  /*3730*/  ISETP.LT.OR P0, PT, R70.reuse, 0x9, !P0 ;  /* 0x000000094600780c */ /* 0x040fe20004701670 */
[----:B------:R-:W-:Y:S01]  /*3740*/  @!P5 STG.E.U8 desc[UR36][R6.64+0x18], R11 ;  /* 0x0000180b0600d986 */ /* 0x000fe2000c101124 */
[----:B------:R-:W-:Y:S01]  /*3750*/  ISETP.LT.OR P5, PT, R70, 0x1, !P1 ;  /* 0x000000014600780c */ /* 0x000fe20004fa1670 */
[----:B0-----:R-:W-:Y:S01]  /*3760*/  @!P2 IMAD R3, R38, R56, RZ ;  /* 0x000000382603a224 */ /* 0x001fe200078e02ff */
[----:B------:R-:W-:Y:S01]  /*3770*/  ISETP.LT.OR P1, PT, R70, 0x9, !P1 ;  /* 0x000000094600780c */ /* 0x000fe20004f21670 */
[----:B------:R-:W-:Y:S01]  /*3780*/  @!P3 STG.E.U8 desc[UR36][R4.64+0x19], R39 ;  /* 0x000019270400b986 */ /* 0x000fe2000c101124 */
[----:B------:R-:W-:-:S03]  /*3790*/  ISETP.GE.AND P3, PT, R71, 0x29, PT ;  /* 0x000000294700780c */ /* 0x000fc60003f66270 */
[----:B------:R0:W-:Y:S01]  /*37a0*/  @!P2 STG.E.U8 desc[UR36][R4.64+0x18], R3 ;  /* 0x000018030400a986 */ /* 0x0001e2000c101124 */
[----:B------:R-:W-:Y:S01]  /*37b0*/  ISETP.GE.AND P2, PT, R71, 0x2a, PT ;  /* 0x0000002a4700780c */ /* 0x000fe20003f46270 */
[----:B------:R-:W-:-:S04]  /*37c0*/  @!P4 IMAD R9, R40, R56, RZ ;  /* 0x000000382809c224 */ /* 0x000fc800078e02ff */
[-C--:B------:R-:W-:Y:S01]  /*37d0*/  @!P5 IMAD R41, R41, R56.reuse, RZ ;  /* 0x000000382929d224 */ /* 0x080fe200078e02ff */
[----:B------:R-:W-:Y:S01]  /*37e0*/  @!P4 STG.E.U8 desc[UR36][R6.64+0x20], R9 ;  /* 0x000020090600c986 */ /* 0x000fe2000c101124 */
[C---:B------:R-:W-:Y:S01]  /*37f0*/  ISETP.LT.OR P4, PT, R70.reuse, 0x1, !P3 ;  /* 0x000000014600780c */ /* 0x040fe20005f81670 */
[-C--:B------:R-:W-:Y:S01]  /*3800*/  @!P1 IMAD R43, R43, R56.reuse, RZ ;  /* 0x000000382b2b9224 */ /* 0x080fe200078e02ff */
        /* <DEDUP_REMOVED lines=25> */
[----:B------:R1:W-:Y:S01]  /*39a0*/  @!P4 STG.E.U8 desc[UR36][R6.64+0x30], R9 ;  /* 0x000030090600c986 */ /* 0x0003e2000c101124 */
[C---:B------:R-:W-:Y:S01]  /*39b0*/  ISETP.LT.OR P4, PT, R70.reuse, 0x1, !P2 ;  /* 0x000000014600780c */ /* 0x040fe20005781670 */
[-C--:B------:R-:W-:Y:S01]  /*39c0*/  @!P0 IMAD R51, R51, R56.reuse, RZ ;  /* 0x0000003833338224 */ /* 0x080fe200078e02ff */
[C---:B------:R-:W-:Y:S01]  /*39d0*/  ISETP.LT.OR P2, PT, R70.reuse, 0x9, !P2 ;  /* 0x000000094600780c */ /* 0x040fe20005741670 */
[----:B------:R2:W-:Y:S01]  /*39e0*/  @!P5 STG.E.U8 desc[UR36][R6.64+0x31], R49 ;  /* 0x000031310600d986 */ /* 0x0005e2000c101124 */
[----:B------:R-:W-:Y:S01]  /*39f0*/  ISETP.LT.OR P5, PT, R70, 0x1, !P3 ;  /* 0x000000014600780c */ /* 0x000fe20005fa1670 */
[-C--:B0-----:R-:W-:Y:S01]  /*3a00*/  @!P1 IMAD R3, R50, R56.reuse, RZ ;  /* 0x0000003832039224 */ /* 0x081fe200078e02ff */
[----:B------:R-:W-:Y:S01]  /*3a10*/  ISETP.LT.OR P3, PT, R70, 0x9, !P3 ;  /* 0x000000094600780c */ /* 0x000fe20005f61670 */
[----:B------:R2:W-:Y:S04]  /*3a20*/  @!P0 STG.E.U8 desc[UR36][R4.64+0x31], R51 ;  /* 0x0000313304008986 */ /* 0x0005e8000c101124 */
[----:B------:R2:W-:Y:S02]  /*3a30*/  @!P1 STG.E.U8 desc[UR36][R4.64+0x30], R3 ;  /* 0x0000300304009986 */ /* 0x0005e4000c101124 */
[----:B------:R-:W-:-:S02]  /*3a40*/  @!P4 IMAD R11, R52, R56, RZ ;  /* 0x00000038340bc224 */ /* 0x000fc400078e02ff */
[-C--:B-1----:R-:W-:Y:S02]  /*3a50*/  @!P2 IMAD R9, R54, R56.reuse, RZ ;  /* 0x000000383609a224 */ /* 0x082fe400078e02ff */
[-C--:B------:R-:W-:Y:S01]  /*3a60*/  @!P5 IMAD R53, R53, R56.reuse, RZ ;  /* 0x000000383535d224 */ /* 0x080fe200078e02ff */
[----:B------:R2:W-:Y:S01]  /*3a70*/  @!P4 STG.E.U8 desc[UR36][R6.64+0x38], R11 ;  /* 0x0000380b0600c986 */ /* 0x0005e2000c101124 */
[----:B------:R-:W-:-:S03]  /*3a80*/  @!P3 IMAD R55, R55, R56, RZ ;  /* 0x000000383737b224 */ /* 0x000fc600078e02ff */
[----:B------:R2:W-:Y:S04]  /*3a90*/  @!P5 STG.E.U8 desc[UR36][R6.64+0x39], R53 ;  /* 0x000039350600d986 */ /* 0x0005e8000c101124 */
[----:B------:R2:W-:Y:S04]  /*3aa0*/  @!P2 STG.E.U8 desc[UR36][R4.64+0x38], R9 ;  /* 0x000038090400a986 */ /* 0x0005e8000c101124 */
[----:B------:R2:W-:Y:S02]  /*3ab0*/  @!P3 STG.E.U8 desc[UR36][R4.64+0x39], R55 ;  /* 0x000039370400b986 */ /* 0x0005e4000c101124 */
.L_x_98:
[----:B------:R-:W-:Y:S05]  /*3ac0*/  BSYNC B0 ;  /* 0x0000000000007941 */ /* 0x000fea0003800000 */
.L_x_32:
[----:B0-2---:R-:W2:Y:S01]  /*3ad0*/  LDL.64 R2, [R1] ;  /* 0x0000000001027983 */ /* 0x005ea20000100a00 */
[----:B------:R-:W-:Y:S01]  /*3ae0*/  ULDC.64 UR4, c[0x0][0x650] ;  /* 0x0001940000047ab9 */ /* 0x000fe20000000a00 */
[----:B------:R0:W-:Y:S01]  /*3af0*/  SYNCS.ARRIVE.TRANS64.A1T0 RZ, [R64+UR47], RZ ;  /* 0x000000ff40ff79a7 */ /* 0x0001e2000810002f */
[----:B------:R-:W-:Y:S01]  /*3b00*/  PRMT R0, RZ, 0x7610, R0 ;  /* 0x00007610ff007816 */ /* 0x000fe20000000000 */
[----:B------:R-:W-:Y:S02]  /*3b10*/  IMAD.MOV.U32 R19, RZ, RZ, -0x1 ;  /* 0xffffffffff137424 */ /* 0x000fe400078e00ff */
[----:B------:R-:W-:Y:S01]  /*3b20*/  IMAD.MOV.U32 R22, RZ, RZ, -0x1 ;  /* 0xffffffffff167424 */ /* 0x000fe200078e00ff */
[----:B--2---:R-:W-:-:S04]  /*3b30*/  LEA R18, P0, R2, R18, 0x1 ;  /* 0x0000001202127211 */ /* 0x004fc800078008ff */
[----:B------:R-:W-:Y:S01]  /*3b40*/  LEA.HI.X R17, R2, R17, R23, 0x1, P0 ;  /* 0x0000001102117211 */ /* 0x000fe200000f0c17 */
[----:B------:R-:W-:Y:S01]  /*3b50*/  IMAD.MOV.U32 R2, RZ, RZ, -0x1 ;  /* 0xffffffffff027424 */ /* 0x000fe200078e00ff */
[----:B------:R-:W-:-:S04]  /*3b60*/  ISETP.GE.U32.AND P0, PT, R18, UR4, PT ;  /* 0x0000000412007c0c */ /* 0x000fc8000bf06070 */
[----:B------:R-:W-:-:S13]  /*3b70*/  ISETP.GE.U32.AND.EX P0, PT, R17, UR5, PT, P0 ;  /* 0x0000000511007c0c */ /* 0x000fda000bf06100 */
[----:B0-----:R-:W-:Y:S05]  /*3b80*/  @P0 BRA `(.L_x_99) ;  /* 0x0000000400700947 */ /* 0x001fea0003800000 */
[----:B------:R-:W0:Y:S01]  /*3b90*/  S2R R10, SR_CTAID.X ;  /* 0x00000000000a7919 */ /* 0x000e220000002500 */
[----:B------:R-:W2:Y:S01]  /*3ba0*/  LDC.64 R8, c[0x0][0x628] ;  /* 0x00018a00ff087b82 */ /* 0x000ea20000000a00 */
[----:B------:R-:W-:Y:S01]  /*3bb0*/  ULDC UR4, c[0x0][0x150] ;  /* 0x0000540000047ab9 */ /* 0x000fe20000000800 */
[----:B-1-3--:R-:W-:Y:S01]  /*3bc0*/  IMAD.MOV.U32 R6, RZ, RZ, R18 ;  /* 0x000000ffff067224 */ /* 0x00afe200078e0012 */
[----:B------:R-:W1:Y:S01]  /*3bd0*/  S2R R20, SR_CTAID.Y ;  /* 0x0000000000147919 */ /* 0x000e620000002600 */
[----:B------:R-:W-:-:S04]  /*3be0*/  IMAD.MOV.U32 R7, RZ, RZ, R17 ;  /* 0x000000ffff077224 */ /* 0x000fc800078e0011 */
[----:B------:R-:W3:Y:S08]  /*3bf0*/  LDC R15, c[0x0][0x144] ;  /* 0x00005100ff0f7b82 */ /* 0x000ef00000000800 */
[----:B------:R-:W1:Y:S08]  /*3c00*/  LDC R0, c[0x0][0x630] ;  /* 0x00018c00ff007b82 */ /* 0x000e700000000800 */
[----:B------:R-:W1:Y:S01]  /*3c10*/  LDC.64 R12, c[0x0][0x620] ;  /* 0x00018800ff0c7b82 */ /* 0x000e620000000a00 */
[----:B--2---:R-:W-:-:S04]  /*3c20*/  ISETP.NE.U32.AND P0, PT, R8, RZ, PT ;  /* 0x000000ff0800720c */ /* 0x004fc80003f05070 */
[----:B------:R-:W-:Y:S02]  /*3c30*/  ISETP.NE.AND.EX P0, PT, R9, RZ, PT, P0 ;  /* 0x000000ff0900720c */ /* 0x000fe40003f05300 */
[----:B0-----:R-:W-:-:S05]  /*3c40*/  I2FP.F32.U32 R2, R10 ;  /* 0x0000000a00027245 */ /* 0x001fca0000201000 */
[----:B------:R-:W-:-:S04]  /*3c50*/  FMUL R2, R2, UR4 ;  /* 0x0000000402027c20 */ /* 0x000fc80008400000 */
[----:B------:R0:W2:Y:S02]  /*3c60*/  F2I.U32.TRUNC.NTZ R14, R2 ;  /* 0x00000002000e7305 */ /* 0x0000a4000020f000 */
[----:B---3--:R-:W-:Y:S05]  /*3c70*/  @!P0 BRA `(.L_x_100) ;  /* 0x0000000000288947 */ /* 0x008fea0003800000 */
[----:B------:R-:W3:Y:S02]  /*3c80*/  LDC R3, c[0x0][0x634] ;  /* 0x00018d00ff037b82 */ /* 0x000ee40000000800 */
[----:B---3--:R-:W-:-:S05]  /*3c90*/  IADD3 R7, P0, R18, R3, RZ ;  /* 0x0000000312077210 */ /* 0x008fca0007f1e0ff */
[----:B------:R-:W-:-:S04]  /*3ca0*/  IMAD.X R11, RZ, RZ, R17, P0 ;  /* 0x000000ffff0b7224 */ /* 0x000fc800000e0611 */
[----:B0-----:R-:W-:-:S04]  /*3cb0*/  IMAD.WIDE.U32 R2, R11, R8, RZ ;  /* 0x000000080b027225 */ /* 0x001fc800078e00ff */
[----:B----4-:R-:W-:-:S04]  /*3cc0*/  IMAD.WIDE.U32 R4, P0, R7, R9, R2 ;  /* 0x0000000907047225 */ /* 0x010fc80007800002 */
[----:B------:R-:W-:-:S04]  /*3cd0*/  IMAD.WIDE.U32 R2, R7, R8, RZ ;  /* 0x0000000807027225 */ /* 0x000fc800078e00ff */
[----:B------:R-:W-:Y:S01]  /*3ce0*/  IMAD.X R7, RZ, RZ, RZ, P0 ;  /* 0x000000ffff077224 */ /* 0x000fe200000e06ff */
[----:B------:R-:W-:Y:S01]  /*3cf0*/  IADD3 RZ, P0, R3, R4, RZ ;  /* 0x0000000403ff7210 */ /* 0x000fe20007f1e0ff */
[----:B------:R-:W-:-:S04]  /*3d00*/  IMAD.MOV.U32 R6, RZ, RZ, R5 ;  /* 0x000000ffff067224 */ /* 0x000fc800078e0005 */
[----:B------:R-:W-:-:S08]  /*3d10*/  IMAD.WIDE.U32.X R6, R11, R9, R6, P0 ;  /* 0x000000090b067225 */ /* 0x000fd000000e0406 */
.L_x_100:
[----:B----4-:R-:W3:Y:S01]  /*3d20*/  LDC.64 R26, c[0x0][0x640] ;  /* 0x00019000ff1a7b82 */ /* 0x010ee20000000a00 */
[-C--:B-1----:R-:W-:Y:S01]  /*3d30*/  SHF.R.U64 R11, R6, R0.reuse, R7 ;  /* 0x00000000060b7219 */ /* 0x082fe20000001207 */
[----:B------:R-:W-:Y:S01]  /*3d40*/  IMAD.MOV.U32 R19, RZ, RZ, R17 ;  /* 0x000000ffff137224 */ /* 0x000fe200078e0011 */
[----:B------:R-:W-:Y:S01]  /*3d50*/  SHF.R.U32.HI R0, RZ, R0, R7 ;  /* 0x00000000ff007219 */ /* 0x000fe20000011607 */
[----:B--2---:R-:W-:Y:S01]  /*3d60*/  IMAD.MOV R14, RZ, RZ, -R14 ;  /* 0x000000ffff0e7224 */ /* 0x004fe200078e0a0e */
[----:B------:R-:W-:Y:S01]  /*3d70*/  IADD3 R5, P0, RZ, -R11, RZ ;  /* 0x8000000bff057210 */ /* 0x000fe20007f1e0ff */
[----:B------:R-:W-:Y:S01]  /*3d80*/  ULDC UR4, c[0x0][0x154] ;  /* 0x0000550000047ab9 */ /* 0x000fe20000000800 */
[----:B------:R-:W-:Y:S01]  /*3d90*/  IMAD.MOV.U32 R7, RZ, RZ, 0x1 ;  /* 0x00000001ff077424 */ /* 0x000fe200078e00ff */
[----:B------:R-:W1:Y:S01]  /*3da0*/  LDC R4, c[0x0][0x618] ;  /* 0x00018600ff047b82 */ /* 0x000e620000000800 */
[----:B------:R-:W-:Y:S02]  /*3db0*/  IMAD R22, R15, R14, R10 ;  /* 0x0000000e0f167224 */ /* 0x000fe400078e020a */
[----:B------:R-:W-:-:S04]  /*3dc0*/  IMAD.X R3, RZ, RZ, ~R0, P0 ;  /* 0x000000ffff037224 */ /* 0x000fc800000e0e00 */
[-C--:B------:R-:W-:Y:S01]  /*3dd0*/  IMAD R0, R3, R12.reuse, RZ ;  /* 0x0000000c03007224 */ /* 0x080fe200078e02ff */
[----:B------:R-:W2:Y:S01]  /*3de0*/  LDC R6, c[0x0][0x608] ;  /* 0x00018200ff067b82 */ /* 0x000ea20000000800 */
[----:B0-----:R-:W-:-:S04]  /*3df0*/  IMAD.WIDE.U32 R2, R5, R12, R18 ;  /* 0x0000000c05027225 */ /* 0x001fc800078e0012 */
[----:B------:R-:W-:Y:S01]  /*3e00*/  IMAD R5, R5, R13, R0 ;  /* 0x0000000d05057224 */ /* 0x000fe200078e0200 */
[----:B------:R-:W-:Y:S02]  /*3e10*/  I2FP.F32.U32 R0, R20 ;  /* 0x0000001400007245 */ /* 0x000fe40000201000 */
[----:B------:R-:W0:Y:S01]  /*3e20*/  LDC R24, c[0x0][0x658] ;  /* 0x00019600ff187b82 */ /* 0x000e220000000800 */
[----:B------:R-:W-:Y:S01]  /*3e30*/  IMAD.IADD R3, R3, 0x1, R5 ;  /* 0x0000000103037824 */ /* 0x000fe200078e0205 */
[----:B---3--:R-:W-:Y:S01]  /*3e40*/  ISETP.NE.U32.AND P0, PT, R26, RZ, PT ;  /* 0x000000ff1a00720c */ /* 0x008fe20003f05070 */
[----:B------:R-:W-:Y:S01]  /*3e50*/  FMUL R0, R0, UR4 ;  /* 0x0000000400007c20 */ /* 0x000fe20008400000 */
[----:B------:R-:W-:Y:S02]  /*3e60*/  IMAD.MOV.U32 R5, RZ, RZ, -0x1 ;  /* 0xffffffffff057424 */ /* 0x000fe400078e00ff */
[----:B------:R-:W-:Y:S01]  /*3e70*/  ISETP.NE.AND.EX P0, PT, R27, RZ, PT, P0 ;  /* 0x000000ff1b00720c */ /* 0x000fe20003f05300 */
[----:B------:R3:W4:Y:S01]  /*3e80*/  F2I.U32.TRUNC.NTZ R12, R0 ;  /* 0x00000000000c7305 */ /* 0x000722000020f000 */
[----:B------:R-:W3:Y:S01]  /*3e90*/  LDC R15, c[0x0][0x148] ;  /* 0x00005200ff0f7b82 */ /* 0x000ee20000000800 */
[----:B-1----:R-:W-:-:S02]  /*3ea0*/  SHF.R.U64 R10, R2, R4, R3 ;  /* 0x00000004020a7219 */ /* 0x002fc40000001203 */
[----:B------:R-:W-:-:S05]  /*3eb0*/  SHF.R.U32.HI R3, RZ, R4, R3 ;  /* 0x00000004ff037219 */ /* 0x000fca0000011603 */
[----:B------:R-:W1:Y:S01]  /*3ec0*/  LDC R14, c[0x0][0x600] ;  /* 0x00018000ff0e7b82 */ /* 0x000e620000000800 */
[-CC-:B--2---:R-:W-:Y:S02]  /*3ed0*/  SHF.R.U64 R8, R10, R6.reuse, R3.reuse ;  /* 0x000000060a087219 */ /* 0x184fe40000001203 */
[----:B------:R-:W-:-:S05]  /*3ee0*/  SHF.R.U32.HI R3, RZ, R6, R3 ;  /* 0x00000006ff037219 */ /* 0x000fca0000011603 */
[----:B------:R-:W2:Y:S01]  /*3ef0*/  LDC R21, c[0x0][0x648] ;  /* 0x00019200ff157b82 */ /* 0x000ea20000000800 */
[-CC-:B0-----:R-:W-:Y:S02]  /*3f00*/  SHF.R.U64 R13, R8, R24.reuse, R3.reuse ;  /* 0x00000018080d7219 */ /* 0x181fe40000001203 */
[-C--:B------:R-:W-:Y:S02]  /*3f10*/  SHF.L.U32 R5, R5, R24.reuse, RZ ;  /* 0x0000001805057219 */ /* 0x080fe400000006ff */
[-C--:B------:R-:W-:Y:S01]  /*3f20*/  SHF.R.U32.HI R3, RZ, R24.reuse, R3 ;  /* 0x00000018ff037219 */ /* 0x080fe20000011603 */
[----:B------:R-:W-:Y:S01]  /*3f30*/  IMAD.MOV.U32 R2, RZ, RZ, R13 ;  /* 0x000000ffff027224 */ /* 0x000fe200078e000d */
[----:B------:R-:W-:Y:S01]  /*3f40*/  SHF.L.U32 R24, R7, R24, RZ ;  /* 0x0000001807187219 */ /* 0x000fe200000006ff */
[----:B------:R-:W0:Y:S01]  /*3f50*/  LDC R25, c[0x0][0x638] ;  /* 0x00018e00ff197b82 */ /* 0x000e220000000800 */
[----:B------:R-:W-:-:S07]  /*3f60*/  LOP3.LUT R19, RZ, R5, RZ, 0x33, !PT ;  /* 0x00000005ff137212 */ /* 0x000fce00078e33ff */
[----:B------:R-:W0:Y:S01]  /*3f70*/  LDC R28, c[0x0][0x610] ;  /* 0x00018400ff1c7b82 */ /* 0x000e220000000800 */
[----:B----4-:R-:W-:Y:S05]  /*3f80*/  @!P0 BRA `(.L_x_101) ;  /* 0x0000000000288947 */ /* 0x010fea0003800000 */
[----:B---3--:R-:W3:Y:S02]  /*3f90*/  LDC R0, c[0x0][0x64c] ;  /* 0x00019300ff007b82 */ /* 0x008ee40000000800 */
[----:B---3--:R-:W-:-:S05]  /*3fa0*/  IADD3 R7, P0, R13, R0, RZ ;  /* 0x000000000d077210 */ /* 0x008fca0007f1e0ff */
        /* <DEDUP_REMOVED lines=8> */
.L_x_101:
[----:B------:R-:W4:Y:S01]  /*4030*/  LDC R4, c[0x0][0x65c] ;  /* 0x00019700ff047b82 */ /* 0x000f220000000800 */
[----:B--23--:R-:W-:Y:S01]  /*4040*/  SHF.R.U64 R0, R2, R21, R3 ;  /* 0x0000001502007219 */ /* 0x00cfe20000001203 */
[----:B-1----:R-:W-:Y:S01]  /*4050*/  VIADD R3, R14, 0xffffffff ;  /* 0xffffffff0e037836 */ /* 0x002fe20000000000 */
[----:B------:R-:W-:Y:S01]  /*4060*/  LOP3.LUT R19, R8, R19, RZ, 0xc0, !PT ;  /* 0x0000001308137212 */ /* 0x000fe200078ec0ff */
[----:B------:R-:W-:Y:S02]  /*4070*/  IMAD.MOV R12, RZ, RZ, -R12 ;  /* 0x000000ffff0c7224 */ /* 0x000fe400078e0a0c */
[----:B------:R-:W-:Y:S01]  /*4080*/  IMAD.MOV R2, RZ, RZ, -R0 ;  /* 0x000000ffff027224 */ /* 0x000fe200078e0a00 */
[----:B------:R-:W-:Y:S01]  /*4090*/  LOP3.LUT R3, R10, R3, RZ, 0xc0, !PT ;  /* 0x000000030a037212 */ /* 0x000fe200078ec0ff */
[----:B------:R-:W-:Y:S02]  /*40a0*/  IMAD R19, R24, R0, R19 ;  /* 0x0000000018137224 */ /* 0x000fe400078e0213 */
[----:B0-----:R-:W-:-:S04]  /*40b0*/  IMAD R0, R2, R25, R13 ;  /* 0x0000001902007224 */ /* 0x001fc800078e020d */
[----:B------:R-:W-:Y:S01]  /*40c0*/  IMAD R2, R0, R14, R3 ;  /* 0x0000000e00027224 */ /* 0x000fe200078e0203 */
[----:B----4-:R-:W-:Y:S01]  /*40d0*/  ISETP.NE.AND P0, PT, R4, 0x1, PT ;  /* 0x000000010400780c */ /* 0x010fe20003f05270 */
[----:B------:R-:W-:-:S05]  /*40e0*/  IMAD.MOV.U32 R4, RZ, RZ, 0x1 ;  /* 0x00000001ff047424 */ /* 0x000fca00078e00ff */
[----:B------:R-:W-:-:S07]  /*40f0*/  PRMT R0, R4, 0x7610, R0 ;  /* 0x0000761004007816 */ /* 0x000fce0000000000 */
[----:B------:R-:W-:-:S04]  /*4100*/  @P0 IMAD R22, R15, R12, R20 ;  /* 0x0000000c0f160224 */ /* 0x000fc800078e0214 */
[----:B------:R-:W-:-:S05]  /*4110*/  IMAD R19, R19, R28, R22 ;  /* 0x0000001c13137224 */ /* 0x000fca00078e0216 */
[----:B------:R-:W-:Y:S02]  /*4120*/  SEL R22, R2, R19, !P0 ;  /* 0x0000001302167207 */ /* 0x000fe40004000000 */
[----:B------:R-:W-:Y:S01]  /*4130*/  SEL R19, R19, R2, !P0 ;  /* 0x0000000213137207 */ /* 0x000fe20004000000 */
[----:B------:R-:W-:-:S07]  /*4140*/  IMAD.MOV.U32 R2, RZ, RZ, R11 ;  /* 0x000000ffff027224 */ /* 0x000fce00078e000b */
.L_x_99:
[----:B------:R-:W-:Y:S02]  /*4150*/  LOP3.LUT P0, RZ, R0, 0xff, RZ, 0xc0, !PT ;  /* 0x000000ff00ff7812 */ /* 0x000fe4000780c0ff */
[----:B------:R-:W-:-:S11]  /*4160*/  LOP3.LUT R67, R67, 0x1, RZ, 0x3c, !PT ;  /* 0x0000000143437812 */ /* 0x000fd600078e3cff */
[----:B------:R-:W-:Y:S05]  /*4170*/  @P0 BRA `(.L_x_102) ;  /* 0xffffffd000d00947 */ /* 0x000fea000383ffff */
[----:B------:R-:W-:Y:S05]  /*4180*/  EXIT ;  /* 0x000000000000794d */ /* 0x000fea0003800000 */
.L_x_13:
[----:B------:R-:W-:-:S08]  /*4190*/  ISETP.NE.AND P0, PT, R0, RZ, PT ;  /* 0x000000ff0000720c */ /* 0x000fd00003f05270 */
[----:B0-----:R-:W0:-:S00]  /*41a0*/  USETMAXREG.DEALLOC.CTAPOOL 0x28 ;  /* 0x00000028000079c8 */ /* 0x001e0000080e0500 */
[----:B------:R-:W-:Y:S05]  /*41b0*/  @P0 EXIT ;  /* 0x000000000000094d */ /* 0x000fea0003800000 */
[----:B0-----:R-:W-:Y:S01]  /*41c0*/  LOP3.LUT P0, RZ, R8, 0xff, RZ, 0xc0, !PT ;  /* 0x000000ff08ff7812 */ /* 0x001fe2000780c0ff */
[----:B------:R-:W-:Y:S02]  /*41d0*/  IMAD.MOV.U32 R0, RZ, RZ, 0x1 ;  /* 0x00000001ff007424 */ /* 0x000fe400078e00ff */
[----:B------:R-:W-:-:S10]  /*41e0*/  IMAD.MOV.U32 R7, RZ, RZ, RZ ;  /* 0x000000ffff077224 */ /* 0x000fd400078e00ff */
[----:B------:R-:W-:Y:S05]  /*41f0*/  @!P0 BRA `(.L_x_103) ;  /* 0x0000000c00148947 */ /* 0x000fea0003800000 */
[----:B------:R-:W-:Y:S01]  /*4200*/  LOP3.LUT P0, RZ, R4, 0x1f, RZ, 0xc0, !PT ;  /* 0x0000001f04ff7812 */ /* 0x000fe2000780c0ff */
[----:B------:R-:W-:Y:S01]  /*4210*/  ULDC UR5, c[0x0][0x658] ;  /* 0x0001960000057ab9 */ /* 0x000fe20000000800 */
[----:B------:R-:W-:Y:S01]  /*4220*/  UMOV UR6, 0xffffffff ;  /* 0xffffffff00067882 */ /* 0x000fe20000000000 */
[----:B------:R-:W-:Y:S01]  /*4230*/  BSSY B0, `(.L_x_103) ;  /* 0x00000c1000007945 */ /* 0x000fe20003800000 */
[----:B------:R-:W-:Y:S01]  /*4240*/  USHF.L.U32 UR6, UR6, UR5, URZ ;  /* 0x0000000506067299 */ /* 0x000fe2000800063f */
[C---:B------:R-:W-:Y:S01]  /*4250*/  ISETP.NE.AND P2, PT, R3.reuse, RZ, PT ;  /* 0x000000ff0300720c */ /* 0x040fe20003f45270 */
[----:B------:R-:W-:Y:S01]  /*4260*/  IMAD.MOV.U32 R8, RZ, RZ, 0x1 ;  /* 0x00000001ff087424 */ /* 0x000fe200078e00ff */
[----:B------:R-:W-:Y:S01]  /*4270*/  ISETP.NE.OR P0, PT, R3, RZ, !P0 ;  /* 0x000000ff0300720c */ /* 0x000fe20004705670 */
[----:B------:R-:W-:Y:S01]  /*4280*/  IMAD.MOV.U32 R0, RZ, RZ, 0x1 ;  /* 0x00000001ff007424 */ /* 0x000fe200078e00ff */
[----:B------:R-:W-:Y:S01]  /*4290*/  LOP3.LUT R6, R16, 0x2, RZ, 0xfc, !PT ;  /* 0x0000000210067812 */ /* 0x000fe200078efcff */
[----:B------:R-:W-:Y:S01]  /*42a0*/  IMAD.MOV.U32 R7, RZ, RZ, RZ ;  /* 0x000000ffff077224 */ /* 0x000fe200078e00ff */
[----:B------:R-:W-:Y:S01]  /*42b0*/  ULDC UR4, c[0x0][0x600] ;  /* 0x0001800000047ab9 */ /* 0x000fe20000000800 */
[----:B------:R-:W-:Y:S01]  /*42c0*/  UMOV UR7, 0x1 ;  /* 0x0000000100077882 */ /* 0x000fe20000000000 */
[----:B------:R-:W-:-:S02]  /*42d0*/  UIADD3 UR19, UR40, 0x1, URZ ;  /* 0x0000000128137890 */ /* 0x000fc4000fffe03f */
[----:B------:R-:W-:Y:S02]  /*42e0*/  UIADD3 UR15, UR4, -0x1, URZ ;  /* 0xffffffff040f7890 */ /* 0x000fe4000fffe03f */
[----:B------:R-:W-:Y:S02]  /*42f0*/  USHF.L.U32 UR17, UR7, UR5, URZ ;  /* 0x0000000507117299 */ /* 0x000fe4000800063f */
[----:B------:R-:W-:Y:S01]  /*4300*/  ULOP3.LUT UR16, URZ, UR6, URZ, 0x33, !UPT ;  /* 0x000000063f107292 */ /* 0x000fe2000f8e333f */
[----:B------:R-:W-:-:S11]  /*4310*/  ULDC.64 UR20, c[0x0][0x198] ;  /* 0x0000660000147ab9 */ /* 0x000fd60000000a00 */
.L_x_115:
[----:B------:R-:W-:-:S03]  /*4320*/  UMOV UR4, 0xffffffff ;  /* 0xffffffff00047882 */ /* 0x000fc60000000000 */
[----:B------:R-:W-:Y:S05]  /*4330*/  BRA.DIV UR4, `(.L_x_104) ;  /* 0x0000000e04fc7947 */ /* 0x000fea000b800000 */
[----:B------:R-:W-:-:S13]  /*4340*/  ELECT P6, URZ, PT ;  /* 0x00000000003f782f */ /* 0x000fda00038c0000 */
.L_x_129:
[----:B------:R-:W0:Y:S01]  /*4350*/  LDC R3, c[0x0][0x28c] ;  /* 0x0000a300ff037b82 */ /* 0x000e220000000800 */
[----:B------:R-:W-:Y:S01]  /*4360*/  BSSY B1, `(.L_x_105) ;  /* 0x0000035000017945 */ /* 0x000fe20003800000 */
[----:B0-----:R-:W-:-:S13]  /*4370*/  ISETP.LT.OR P6, PT, R3, 0x1, !P6 ;  /* 0x000000010300780c */ /* 0x001fda00077c1670 */
[----:B------:R-:W-:Y:S05]  /*4380*/  @P6 BRA `(.L_x_106) ;  /* 0x0000000000c86947 */ /* 0x000fea0003800000 */
[----:B------:R-:W-:Y:S02]  /*4390*/  IMAD.SHL.U32 R22, R22, 0x40, RZ ;  /* 0x0000004016167824 */ /* 0x000fe400078e00ff */
[----:B------:R-:W-:Y:S02]  /*43a0*/  IMAD.SHL.U32 R19, R19, 0x40, RZ ;  /* 0x0000004013137824 */ /* 0x000fe400078e00ff */
[----:B------:R-:W-:Y:S02]  /*43b0*/  IMAD.MOV.U32 R12, RZ, RZ, RZ ;  /* 0x000000ffff0c7224 */ /* 0x000fe400078e00ff */
[----:B------:R-:W-:Y:S02]  /*43c0*/  IMAD.U32 R13, RZ, RZ, UR19 ;  /* 0x00000013ff0d7e24 */ /* 0x000fe4000f8e00ff */
[----:B------:R-:W-:Y:S02]  /*43d0*/  IMAD.MOV.U32 R3, RZ, RZ, R0 ;  /* 0x000000ffff037224 */ /* 0x000fe400078e0000 */
[----:B------:R-:W-:-:S07]  /*43e0*/  IMAD.MOV.U32 R4, RZ, RZ, R7 ;  /* 0x000000ffff047224 */ /* 0x000fce00078e0007 */
.L_x_110:
[----:B------:R-:W0:Y:S01]  /*43f0*/  S2R R10, SR_CgaCtaId ;  /* 0x00000000000a7919 */ /* 0x000e220000008800 */
[----:B------:R-:W-:Y:S01]  /*4400*/  MOV R5, 0x400 ;  /* 0x0000040000057802 */ /* 0x000fe20000000f00 */
[----:B------:R-:W1:Y:S03]  /*4410*/  @!P2 LDC R9, c[0x0][0x500] ;  /* 0x00014000ff09ab82 */ /* 0x000e660000000800 */
[----:B0-----:R-:W-:Y:S02]  /*4420*/  LEA R11, R10, R5, 0x18 ;  /* 0x000000050a0b7211 */ /* 0x001fe400078ec0ff */
[----:B------:R-:W-:-:S03]  /*4430*/  SHF.L.U32 R5, R3, 0x1f, RZ ;  /* 0x0000001f03057819 */ /* 0x000fc600000006ff */
[----:B------:R-:W-:-:S04]  /*4440*/  IMAD R10, R4, 0x8, R11 ;  /* 0x00000008040a7824 */ /* 0x000fc800078e020b */
[----:B------:R-:W0:Y:S02]  /*4450*/  SYNCS.PHASECHK.TRANS64.TRYWAIT P1, [R10+URZ+0x28], R5 ;  /* 0x000028050a0075a7 */ /* 0x000e24000802017f */
[----:B01----:R-:W-:Y:S05]  /*4460*/  @!P1 BRA `(.L_x_107) ;  /* 0x0000000c00d09947 */ /* 0x003fea0003800000 */
.L_x_130:
[----:B0-----:R-:W-:Y:S01]  /*4470*/  PRMT R5, R6, 0x9910, RZ ;  /* 0x0000991006057816 */ /* 0x001fe200000000ff */
[----:B------:R0:W-:Y:S03]  /*4480*/  @!P2 SYNCS.ARRIVE.TRANS64 RZ, [R10+URZ], R9 ;  /* 0x000000090affa9a7 */ /* 0x0001e6000800003f */
[----:B------:R-:W-:-:S13]  /*4490*/  ISETP.NE.AND P1, PT, R5, 0x2, PT ;  /* 0x000000020500780c */ /* 0x000fda0003f25270 */
[----:B0-----:R-:W-:Y:S05]  /*44a0*/  @P1 BRA `(.L_x_108) ;  /* 0x0000000000041947 */ /* 0x001fea0003800000 */
[----:B------:R-:W-:Y:S01]  /*44b0*/  BPT.TRAP 0x1 ;  /* 0x000000040000795c */ /* 0x000fe20000300000 */
.L_x_108:
[----:B------:R-:W-:Y:S05]  /*44c0*/  @P0 BRA `(.L_x_109) ;  /* 0x0000000000040947 */ /* 0x000fea0003800000 */
[----:B------:R-:W-:Y:S01]  /*44d0*/  BPT.TRAP 0x1 ;  /* 0x000000040000795c */ /* 0x000fe20000300000 */
.L_x_109:
[----:B------:R-:W-:Y:S01]  /*44e0*/  IMAD R11, R4, 0x1000, R11 ;  /* 0x00001000040b7824 */ /* 0x000fe200078e020b */
[----:B------:R-:W-:Y:S01]  /*44f0*/  R2UR UR9, R10 ;  /* 0x000000000a0972ca */ /* 0x000fe200000e0000 */
[----:B------:R-:W-:Y:S01]  /*4500*/  VIADD R13, R13, 0xffffffff ;  /* 0xffffffff0d0d7836 */ /* 0x000fe20000000000 */
[----:B------:R-:W-:Y:S01]  /*4510*/  UIADD3 UR4, UP0, UR20, 0xf0, URZ ;  /* 0x000000f014047890 */ /* 0x000fe2000ff1e03f */
[----:B------:R-:W-:Y:S01]  /*4520*/  R2UR UR11, R19 ;  /* 0x00000000130b72ca */ /* 0x000fe200000e0000 */
[----:B------:R-:W-:Y:S01]  /*4530*/  UIADD3 UR22, UP1, UR20, 0x1f0, URZ ;  /* 0x000001f014167890 */ /* 0x000fe2000ff3e03f */
[----:B------:R-:W-:Y:S01]  /*4540*/  R2UR UR8, R11 ;  /* 0x000000000b0872ca */ /* 0x000fe200000e0000 */
[----:B------:R-:W-:Y:S01]  /*4550*/  UIADD3.X UR5, URZ, UR21, URZ, UP0, !UPT ;  /* 0x000000153f057290 */ /* 0x000fe200087fe43f */
[----:B------:R-:W-:Y:S01]  /*4560*/  R2UR UR10, R12 ;  /* 0x000000000c0a72ca */ /* 0x000fe200000e0000 */
[----:B------:R-:W-:Y:S01]  /*4570*/  VIADD R4, R4, 0x1 ;  /* 0x0000000104047836 */ /* 0x000fe20000000000 */
[----:B------:R-:W-:Y:S01]  /*4580*/  R2UR UR12, R2 ;  /* 0x00000000020c72ca */ /* 0x000fe200000e0000 */
[----:B------:R-:W-:Y:S01]  /*4590*/  UIADD3.X UR23, URZ, UR21, URZ, UP1, !UPT ;  /* 0x000000153f177290 */ /* 0x000fe20008ffe43f */
[----:B------:R-:W-:Y:S01]  /*45a0*/  R2UR UR18, R22 ;  /* 0x00000000161272ca */ /* 0x000fe200000e0000 */
[----:B------:R-:W-:Y:S01]  /*45b0*/  UMOV UR6, 0x0 ;  /* 0x0000000000067882 */ /* 0x000fe20000000000 */
[----:B------:R-:W-:Y:S01]  /*45c0*/  ISETP.GT.AND P3, PT, R13, 0x1, PT ;  /* 0x000000010d00780c */ /* 0x000fe20003f64270 */
[----:B------:R-:W-:Y:S01]  /*45d0*/  UMOV UR7, 0x10000000 ;  /* 0x1000000000077882 */ /* 0x000fe20000000000 */
[----:B------:R-:W-:Y:S01]  /*45e0*/  ISETP.NE.AND P1, PT, R4, 0x5, PT ;  /* 0x000000050400780c */ /* 0x000fe20003f25270 */
[----:B------:R-:W-:-:S02]  /*45f0*/  VIADD R12, R12, 0x40 ;  /* 0x000000400c0c7836 */ /* 0x000fc40000000000 */
[----:B------:R-:W-:Y:S01]  /*4600*/  UIADD3 UR13, UR8, 0x180, URZ ;  /* 0x00000180080d7890 */ /* 0x000fe2000fffe03f */
[----:B------:R-:W-:Y:S01]  /*4610*/  SEL R10, RZ, 0x1, P1 ;  /* 0x00000001ff0a7807 */ /* 0x000fe20000800000 */
[----:B------:R-:W-:Y:S01]  /*4620*/  UIADD3 UR14, UR8, 0x5180, URZ ;  /* 0x00005180080e7890 */ /* 0x000fe2000fffe03f */
[----:B------:R-:W-:Y:S02]  /*4630*/  SEL R4, R4, RZ, P1 ;  /* 0x000000ff04047207 */ /* 0x000fe40000800000 */
[----:B------:R-:W-:Y:S02]  /*4640*/  LOP3.LUT R3, R3, R10, RZ, 0x3c, !PT ;  /* 0x0000000a03037212 */ /* 0x000fe400078e3cff */
[----:B------:R-:W-:Y:S02]  /*4650*/  UMOV UR8, UR13 ;  /* 0x0000000d00087c82 */ /* 0x000fe40008000000 */
[----:B------:R0:W-:Y:S02]  /*4660*/  UTMALDG.3D [UR8], [UR4], desc[UR6] ;  /* 0x00000608040075b4 */ /* 0x0001e40008011000 */
[----:B0-----:R-:W-:Y:S01]  /*4670*/  UMOV UR8, UR14 ;  /* 0x0000000e00087c82 */ /* 0x001fe20008000000 */
[----:B------:R-:W-:-:S02]  /*4680*/  UMOV UR11, UR18 ;  /* 0x00000012000b7c82 */ /* 0x000fc40008000000 */
[----:B------:R0:W-:Y:S02]  /*4690*/  UTMALDG.3D [UR8], [UR22], desc[UR6] ;  /* 0x00000608160075b4 */ /* 0x0001e40008011000 */
[----:B0-----:R-:W-:Y:S05]  /*46a0*/  @P3 BRA `(.L_x_110) ;  /* 0xfffffffc00503947 */ /* 0x001fea000383ffff */
.L_x_106:
[----:B------:R-:W-:Y:S05]  /*46b0*/  BSYNC B1 ;  /* 0x0000000000017941 */ /* 0x000fea0003800000 */
.L_x_105:
[----:B------:R-:W2:Y:S01]  /*46c0*/  LDL.64 R10, [R1] ;  /* 0x00000000010a7983 */ /* 0x000ea20000100a00 */
[----:B------:R-:W-:Y:S01]  /*46d0*/  LOP3.LUT P4, RZ, R8, 0xff, RZ, 0xc0, !PT ;  /* 0x000000ff08ff7812 */ /* 0x000fe2000788c0ff */
[----:B------:R-:W-:Y:S01]  /*46e0*/  VIADD R4, R7, UR40 ;  /* 0x0000002807047c36 */ /* 0x000fe20008000000 */
[----:B------:R-:W-:Y:S01]  /*46f0*/  ULDC.64 UR4, c[0x0][0x650] ;  /* 0x0001940000047ab9 */ /* 0x000fe20000000a00 */
[----:B------:R-:W-:Y:S01]  /*4700*/  IMAD.U32 R7, RZ, RZ, UR40 ;  /* 0x00000028ff077e24 */ /* 0x000fe2000f8e00ff */
[----:B------:R-:W-:Y:S01]  /*4710*/  UISETP.GE.U32.AND UP0, UPT, UR40, 0x5, UPT ;  /* 0x000000052800788c */ /* 0x000fe2000bf06070 */
[----:B------:R-:W-:Y:S01]  /*4720*/  BSSY B1, `(.L_x_111) ;  /* 0x000006f000017945 */ /* 0x000fe20003800000 */
[----:B------:R-:W-:Y:S01]  /*4730*/  ISETP.GT.U32.AND P1, PT, R4, 0x4, PT ;  /* 0x000000040400780c */ /* 0x000fe20003f24070 */
[----:B------:R-:W-:Y:S01]  /*4740*/  IMAD.MOV.U32 R19, RZ, RZ, -0x1 ;  /* 0xffffffffff137424 */ /* 0x000fe200078e00ff */
[----:B------:R-:W-:Y:S01]  /*4750*/  PRMT R8, RZ, 0x7610, R8 ;  /* 0x00007610ff087816 */ /* 0x000fe20000000008 */
[----:B------:R-:W-:Y:S01]  /*4760*/  IMAD.MOV.U32 R22, RZ, RZ, -0x1 ;  /* 0xffffffffff167424 */ /* 0x000fe200078e00ff */
[----:B------:R-:W-:-:S02]  /*4770*/  ISETP.LT.U32.AND P1, PT, R7, 0x5, P1 ;  /* 0x000000050700780c */ /* 0x000fc40000f21070 */
[----:B------:R-:W-:Y:S01]  /*4780*/  PLOP3.LUT P3, PT, PT, PT, UP0, 0x80, 0x0 ;  /* 0x000000000000781c */ /* 0x000fe20003f6f008 */
[----:B------:R-:W0:Y:S01]  /*4790*/  @P4 S2R R3, SR_CgaCtaId ;  /* 0x0000000000034919 */ /* 0x000e220000008800 */
[----:B------:R-:W-:-:S04]  /*47a0*/  @P4 MOV R2, 0x400 ;  /* 0x0000040000024802 */ /* 0x000fc80000000f00 */
[----:B0-----:R-:W-:Y:S01]  /*47b0*/  @P4 LEA R5, R3, R2, 0x18 ;  /* 0x0000000203054211 */ /* 0x001fe200078ec0ff */
[----:B------:R-:W-:-:S03]  /*47c0*/  IMAD.WIDE.U32 R2, R4, -0x33333333, RZ ;  /* 0xcccccccd04027825 */ /* 0x000fc600078e00ff */
[----:B------:R0:W-:Y:S01]  /*47d0*/  @P4 SYNCS.ARRIVE.TRANS64.A1T0 RZ, [R5+URZ+0x88], RZ ;  /* 0x000088ff05ff49a7 */ /* 0x0001e2000810003f */
[----:B------:R-:W-:Y:S01]  /*47e0*/  IMAD.MOV.U32 R2, RZ, RZ, -0x1 ;  /* 0xffffffffff027424 */ /* 0x000fe200078e00ff */
[----:B0-----:R-:W-:Y:S02]  /*47f0*/  SHF.R.U32.HI R5, RZ, 0x2, R3 ;  /* 0x00000002ff057819 */ /* 0x001fe40000011603 */
[----:B------:R-:W-:-:S03]  /*4800*/  SEL R3, RZ, 0x1, !P1 ;  /* 0x00000001ff037807 */ /* 0x000fc60004800000 */
[----:B------:R-:W-:Y:S01]  /*4810*/  IMAD R7, R5, -0x5, R4 ;  /* 0xfffffffb05077824 */ /* 0x000fe200078e0204 */
[----:B------:R-:W-:Y:S02]  /*4820*/  LOP3.LUT R0, R0, R3, RZ, 0x3c, !PT ;  /* 0x0000000300007212 */ /* 0x000fe400078e3cff */
[----:B------:R-:W-:Y:S02]  /*4830*/  PRMT R3, RZ, 0x7610, R3 ;  /* 0x00007610ff037816 */ /* 0x000fe40000000003 */
[----:B------:R-:W-:Y:S02]  /*4840*/  @P3 LOP3.LUT R0, R0, 0x1, R5, 0x78, !PT ;  /* 0x0000000100003812 */ /* 0x000fe400078e7805 */
[----:B--2---:R-:W-:-:S04]  /*4850*/  IADD3 R18, P4, R18, R10, RZ ;  /* 0x0000000a12127210 */ /* 0x004fc80007f9e0ff */
[----:B------:R-:W-:Y:S01]  /*4860*/  ISETP.GE.U32.AND P1, PT, R18, UR4, PT ;  /* 0x0000000412007c0c */ /* 0x000fe2000bf26070 */
[----:B------:R-:W-:-:S05]  /*4870*/  IMAD.X R17, R17, 0x1, R23, P4 ;  /* 0x0000000111117824 */ /* 0x000fca00020e0617 */
[----:B------:R-:W-:-:S13]  /*4880*/  ISETP.GE.U32.AND.EX P1, PT, R17, UR5, PT, P1 ;  /* 0x0000000511007c0c */ /* 0x000fda000bf26110 */
[----:B------:R-:W-:Y:S05]  /*4890*/  @P1 BRA `(.L_x_112) ;  /* 0x00000004005c1947 */ /* 0x000fea0003800000 */
[----:B------:R-:W0:Y:S01]  /*48a0*/  S2R R11, SR_CTAID.X ;  /* 0x00000000000b7919 */ /* 0x000e220000002500 */
[----:B------:R-:W-:Y:S01]  /*48b0*/  ULDC.64 UR4, c[0x0][0x628] ;  /* 0x00018a0000047ab9 */ /* 0x000fe20000000a00 */
[----:B------:R-:W1:Y:S01]  /*48c0*/  LDC R12, c[0x0][0x144] ;  /* 0x00005100ff0c7b82 */ /* 0x000e620000000800 */
[----:B------:R-:W-:Y:S01]  /*48d0*/  ISETP.NE.U32.AND P1, PT, RZ, UR4, PT ;  /* 0x00000004ff007c0c */ /* 0x000fe2000bf25070 */
[----:B------:R-:W2:Y:S01]  /*48e0*/  S2R R9, SR_CTAID.Y ;  /* 0x0000000000097919 */ /* 0x000ea20000002600 */
[----:B------:R-:W-:Y:S01]  /*48f0*/  ULDC UR6, c[0x0][0x150] ;  /* 0x0000540000067ab9 */ /* 0x000fe20000000800 */
[----:B------:R-:W-:Y:S01]  /*4900*/  ULDC UR7, c[0x0][0x630] ;  /* 0x00018c0000077ab9 */ /* 0x000fe20000000800 */
[----:B------:R-:W-:Y:S01]  /*4910*/  ISETP.NE.AND.EX P1, PT, RZ, UR5, PT, P1 ;  /* 0x00000005ff007c0c */ /* 0x000fe2000bf25310 */
[----:B------:R-:W-:Y:S01]  /*4920*/  IMAD.MOV.U32 R2, RZ, RZ, R18 ;  /* 0x000000ffff027224 */ /* 0x000fe200078e0012 */
[----:B0-----:R-:W-:-:S05]  /*4930*/  I2FP.F32.U32 R3, R11 ;  /* 0x0000000b00037245 */ /* 0x001fca0000201000 */
[----:B------:R-:W-:Y:S01]  /*4940*/  FMUL R14, R3, UR6 ;  /* 0x00000006030e7c20 */ /* 0x000fe20008400000 */
[----:B------:R-:W-:-:S05]  /*4950*/  IMAD.MOV.U32 R3, RZ, RZ, R17 ;  /* 0x000000ffff037224 */ /* 0x000fca00078e0011 */
[----:B--2---:R-:W-:Y:S05]  /*4960*/  @!P1 BRA `(.L_x_113) ;  /* 0x0000000000289947 */ /* 0x004fea0003800000 */
[----:B------:R-:W-:Y:S02]  /*4970*/  ULDC UR6, c[0x0][0x634] ;  /* 0x00018d0000067ab9 */ /* 0x000fe40000000800 */
[----:B------:R-:W-:-:S05]  /*4980*/  IADD3 R3, P1, R18, UR6, RZ ;  /* 0x0000000612037c10 */ /* 0x000fca000ff3e0ff */
[----:B------:R-:W-:-:S04]  /*4990*/  IMAD.X R13, RZ, RZ, R17, P1 ;  /* 0x000000ffff0d7224 */ /* 0x000fc800008e0611 */
[----:B------:R-:W-:-:S04]  /*49a0*/  IMAD.WIDE.U32 R4, R13, UR4, RZ ;  /* 0x000000040d047c25 */ /* 0x000fc8000f8e00ff */
[----:B------:R-:W-:-:S04]  /*49b0*/  IMAD.WIDE.U32 R4, P1, R3, UR5, R4 ;  /* 0x0000000503047c25 */ /* 0x000fc8000f820004 */
[----:B------:R-:W-:-:S04]  /*49c0*/  IMAD.WIDE.U32 R2, R3, UR4, RZ ;  /* 0x0000000403027c25 */ /* 0x000fc8000f8e00ff */
[----:B------:R-:W-:Y:S01]  /*49d0*/  IMAD.MOV.U32 R2, RZ, RZ, R5 ;  /* 0x000000ffff027224 */ /* 0x000fe200078e0005 */
[----:B------:R-:W-:Y:S01]  /*49e0*/  IADD3 RZ, P3, R3, R4, RZ ;  /* 0x0000000403ff7210 */ /* 0x000fe20007f7e0ff */
[----:B------:R-:W-:-:S04]  /*49f0*/  IMAD.X R3, RZ, RZ, RZ, P1 ;  /* 0x000000ffff037224 */ /* 0x000fc800008e06ff */
[----:B------:R-:W-:-:S08]  /*4a00*/  IMAD.WIDE.U32.X R2, R13, UR5, R2, P3 ;  /* 0x000000050d027c25 */ /* 0x000fd000098e0402 */
.L_x_113:
[--C-:B------:R-:W-:Y:S01]  /*4a10*/  SHF.R.U64 R10, R2, UR7, R3.reuse ;  /* 0x00000007020a7c19 */ /* 0x100fe20008001203 */
[----:B------:R-:W0:Y:S01]  /*4a20*/  F2I.U32.TRUNC.NTZ R14, R14 ;  /* 0x0000000e000e7305 */ /* 0x000e22000020f000 */
[----:B------:R-:W-:Y:S01]  /*4a30*/  SHF.R.U32.HI R2, RZ, UR7, R3 ;  /* 0x00000007ff027c19 */ /* 0x000fe20008011603 */
[----:B------:R-:W-:Y:S01]  /*4a40*/  ULDC.64 UR4, c[0x0][0x620] ;  /* 0x0001880000047ab9 */ /* 0x000fe20000000a00 */
[----:B------:R-:W-:Y:S01]  /*4a50*/  IADD3 R5, P1, RZ, -R10, RZ ;  /* 0x8000000aff057210 */ /* 0x000fe20007f3e0ff */
[----:B------:R-:W-:Y:S01]  /*4a60*/  IMAD.MOV.U32 R3, RZ, RZ, R17 ;  /* 0x000000ffff037224 */ /* 0x000fe200078e0011 */
[----:B------:R-:W-:-:S03]  /*4a70*/  ULDC.64 UR6, c[0x0][0x640] ;  /* 0x0001900000067ab9 */ /* 0x000fc60000000a00 */
[----:B------:R-:W-:Y:S01]  /*4a80*/  IMAD.X R2, RZ, RZ, ~R2, P1 ;  /* 0x000000ffff027224 */ /* 0x000fe200008e0e02 */
[----:B------:R-:W-:-:S03]  /*4a90*/  ISETP.NE.U32.AND P1, PT, RZ, UR6, PT ;  /* 0x00000006ff007c0c */ /* 0x000fc6000bf25070 */
[----:B------:R-:W-:Y:S01]  /*4aa0*/  IMAD R4, R2, UR4, RZ ;  /* 0x0000000402047c24 */ /* 0x000fe2000f8e02ff */
[----:B------:R-:W-:Y:S01]  /*4ab0*/  ISETP.NE.AND.EX P1, PT, RZ, UR7, PT, P1 ;  /* 0x00000007ff007c0c */ /* 0x000fe2000bf25310 */
[----:B------:R-:W-:-:S04]  /*4ac0*/  IMAD.MOV.U32 R2, RZ, RZ, R18 ;  /* 0x000000ffff027224 */ /* 0x000fc800078e0012 */
[----:B------:R-:W-:Y:S01]  /*4ad0*/  IMAD.WIDE.U32 R2, R5, UR4, R2 ;  /* 0x0000000405027c25 */ /* 0x000fe2000f8e0002 */
[----:B------:R-:W-:-:S03]  /*4ae0*/  ULDC UR4, c[0x0][0x618] ;  /* 0x0001860000047ab9 */ /* 0x000fc60000000800 */
[----:B------:R-:W-:Y:S01]  /*4af0*/  IMAD R5, R5, UR5, R4 ;  /* 0x0000000505057c24 */ /* 0x000fe2000f8e0204 */
[----:B------:R-:W-:Y:S01]  /*4b00*/  ULDC UR5, c[0x0][0x154] ;  /* 0x0000550000057ab9 */ /* 0x000fe20000000800 */
[----:B0-----:R-:W-:Y:S02]  /*4b10*/  IMAD.MOV R4, RZ, RZ, -R14 ;  /* 0x000000ffff047224 */ /* 0x001fe400078e0a0e */
[----:B------:R-:W0:Y:S01]  /*4b20*/  LDC R14, c[0x0][0x148] ;  /* 0x00005200ff0e7b82 */ /* 0x000e220000000800 */
[----:B------:R-:W-:Y:S02]  /*4b30*/  IMAD.IADD R3, R3, 0x1, R5 ;  /* 0x0000000103037824 */ /* 0x000fe400078e0205 */
[----:B-1----:R-:W-:Y:S01]  /*4b40*/  IMAD R11, R12, R4, R11 ;  /* 0x000000040c0b7224 */ /* 0x002fe200078e020b */
[----:B------:R-:W-:Y:S02]  /*4b50*/  I2FP.F32.U32 R4, R9 ;  /* 0x0000000900047245 */ /* 0x000fe40000201000 */
[----:B------:R-:W-:-:S02]  /*4b60*/  SHF.R.U64 R12, R2, UR4, R3 ;  /* 0x00000004020c7c19 */ /* 0x000fc40008001203 */
[----:B------:R-:W-:Y:S01]  /*4b70*/  SHF.R.U32.HI R3, RZ, UR4, R3 ;  /* 0x00000004ff037c19 */ /* 0x000fe20008011603 */
[----:B------:R-:W-:Y:S01]  /*4b80*/  FMUL R4, R4, UR5 ;  /* 0x0000000504047c20 */ /* 0x000fe20008400000 */
[----:B------:R-:W-:Y:S02]  /*4b90*/  ULDC UR4, c[0x0][0x608] ;  /* 0x0001820000047ab9 */ /* 0x000fe40000000800 */
[--C-:B------:R-:W-:Y:S01]  /*4ba0*/  SHF.R.U64 R15, R12, UR4, R3.reuse ;  /* 0x000000040c0f7c19 */ /* 0x100fe20008001203 */
[----:B------:R1:W2:Y:S01]  /*4bb0*/  F2I.U32.TRUNC.NTZ R20, R4 ;  /* 0x0000000400147305 */ /* 0x0002a2000020f000 */
[----:B------:R-:W-:Y:S01]  /*4bc0*/  SHF.R.U32.HI R2, RZ, UR4, R3 ;  /* 0x00000004ff027c19 */ /* 0x000fe20008011603 */
[----:B------:R-:W-:-:S03]  /*4bd0*/  ULDC UR4, c[0x0][0x658] ;  /* 0x0001960000047ab9 */ /* 0x000fc60000000800 */
[--C-:B------:R-:W-:Y:S02]  /*4be0*/  SHF.R.U64 R13, R15, UR4, R2.reuse ;  /* 0x000000040f0d7c19 */ /* 0x100fe40008001202 */
[----:B------:R-:W-:-:S03]  /*4bf0*/  SHF.R.U32.HI R19, RZ, UR4, R2 ;  /* 0x00000004ff137c19 */ /* 0x000fc60008011602 */
[----:B------:R-:W-:Y:S02]  /*4c00*/  IMAD.MOV.U32 R2, RZ, RZ, R13 ;  /* 0x000000ffff027224 */ /* 0x000fe400078e000d */
[----:B------:R-:W-:Y:S01]  /*4c10*/  IMAD.MOV.U32 R3, RZ, RZ, R19 ;  /* 0x000000ffff037224 */ /* 0x000fe200078e0013 */
[----:B-1----:R-:W-:Y:S06]  /*4c20*/  @!P1 BRA `(.L_x_114) ;  /* 0x0000000000289947 */ /* 0x002fec0003800000 */
        /* <DEDUP_REMOVED lines=10> */
.L_x_114:
[----:B------:R-:W1:Y:S01]  /*4cd0*/  LDC R4, c[0x0][0x65c] ;  /* 0x00019700ff047b82 */ /* 0x000e620000000800 */
[----:B------:R-:W-:Y:S01]  /*4ce0*/  ULDC UR4, c[0x0][0x648] ;  /* 0x0001920000047ab9 */ /* 0x000fe20000000800 */
[----:B------:R-:W-:Y:S01]  /*4cf0*/  LOP3.LUT R15, R15, UR16, RZ, 0xc0, !PT ;  /* 0x000000100f0f7c12 */ /* 0x000fe2000f8ec0ff */
[----:B--2---:R-:W-:Y:S01]  /*4d00*/  IMAD.MOV R20, RZ, RZ, -R20 ;  /* 0x000000ffff147224 */ /* 0x004fe200078e0a14 */
[----:B------:R-:W-:Y:S01]  /*4d10*/  SHF.R.U64 R2, R2, UR4, R3 ;  /* 0x0000000402027c19 */ /* 0x000fe20008001203 */
[----:B------:R-:W-:Y:S01]  /*4d20*/  ULDC UR4, c[0x0][0x638] ;  /* 0x00018e0000047ab9 */ /* 0x000fe20000000800 */
[----:B------:R-:W-:Y:S01]  /*4d30*/  LOP3.LUT R12, R12, UR15, RZ, 0xc0, !PT ;  /* 0x0000000f0c0c7c12 */ /* 0x000fe2000f8ec0ff */
[----:B------:R-:W-:Y:S01]  /*4d40*/  ULDC UR5, c[0x0][0x610] ;  /* 0x0001840000057ab9 */ /* 0x000fe20000000800 */
[----:B------:R-:W-:Y:S01]  /*4d50*/  IMAD.MOV.U32 R3, RZ, RZ, 0x1 ;  /* 0x00000001ff037424 */ /* 0x000fe200078e00ff */
[----:B-1----:R-:W-:Y:S01]  /*4d60*/  ISETP.NE.AND P1, PT, R4, 0x1, PT ;  /* 0x000000010400780c */ /* 0x002fe20003f25270 */
[----:B------:R-:W-:-:S02]  /*4d70*/  IMAD.MOV R4, RZ, RZ, -R2 ;  /* 0x000000ffff047224 */ /* 0x000fc400078e0a02 */
[----:B------:R-:W-:Y:S02]  /*4d80*/  IMAD R2, R2, UR17, R15 ;  /* 0x0000001102027c24 */ /* 0x000fe4000f8e020f */
[----:B------:R-:W-:Y:S01]  /*4d90*/  IMAD R13, R4, UR4, R13 ;  /* 0x00000004040d7c24 */ /* 0x000fe2000f8e020d */
[----:B------:R-:W-:-:S07]  /*4da0*/  ULDC UR4, c[0x0][0x600] ;  /* 0x0001800000047ab9 */ /* 0x000fce0000000800 */
[----:B0-----:R-:W-:-:S04]  /*4db0*/  @P1 IMAD R11, R14, R20, R9 ;  /* 0x000000140e0b1224 */ /* 0x001fc800078e0209 */
[----:B------:R-:W-:Y:S02]  /*4dc0*/  IMAD R11, R2, UR5, R11 ;  /* 0x00000005020b7c24 */ /* 0x000fe4000f8e020b */
[----:B------:R-:W-:-:S05]  /*4dd0*/  IMAD R2, R13, UR4, R12 ;  /* 0x000000040d027c24 */ /* 0x000fca000f8e020c */
[----:B------:R-:W-:Y:S02]  /*4de0*/  SEL R22, R2, R11, !P1 ;  /* 0x0000000b02167207 */ /* 0x000fe40004800000 */
[----:B------:R-:W-:Y:S01]  /*4df0*/  SEL R19, R11, R2, !P1 ;  /* 0x000000020b137207 */ /* 0x000fe20004800000 */
[----:B------:R-:W-:-:S07]  /*4e00*/  IMAD.MOV.U32 R2, RZ, RZ, R10 ;  /* 0x000000ffff027224 */ /* 0x000fce00078e000a */
.L_x_112:
[----:B------:R-:W-:Y:S05]  /*4e10*/  BSYNC B1 ;  /* 0x0000000000017941 */ /* 0x000fea0003800000 */
.L_x_111:
[----:B------:R-:W-:-:S13]  /*4e20*/  LOP3.LUT P1, RZ, R3, 0xff, RZ, 0xc0, !PT ;  /* 0x000000ff03ff7812 */ /* 0x000fda000782c0ff */
[----:B------:R-:W-:Y:S05]  /*4e30*/  @P1 BRA `(.L_x_115) ;  /* 0xfffffff400381947 */ /* 0x000fea000383ffff */
[----:B------:R-:W-:Y:S05]  /*4e40*/  BSYNC B0 ;  /* 0x0000000000007941 */ /* 0x000fea0003800000 */
.L_x_103:
[----:B------:R-:W-:-:S03]  /*4e50*/  UMOV UR4, 0xffffffff ;  /* 0xffffffff00047882 */ /* 0x000fc60000000000 */
[----:B------:R-:W-:Y:S05]  /*4e60*/  BRA.DIV UR4, `(.L_x_116) ;  /* 0x0000000604647947 */ /* 0x000fea000b800000 */
[----:B------:R-:W-:-:S13]  /*4e70*/  ELECT P6, URZ, PT ;  /* 0x00000000003f782f */ /* 0x000fda00038c0000 */
.L_x_133:
[----:B------:R-:W-:Y:S04]  /*4e80*/  BSSY B0, `(.L_x_117) ;  /* 0x0000034000007945 */ /* 0x000fe80003800000 */
[----:B------:R-:W-:Y:S05]  /*4e90*/  @!P6 BRA `(.L_x_118) ;  /* 0x0000000000c8e947 */ /* 0x000fea0003800000 */
[----:B------:R-:W-:-:S04]  /*4ea0*/  LOP3.LUT R16, R16, 0x2, RZ, 0xfc, !PT ;  /* 0x0000000210107812 */ /* 0x000fc800078efcff */
[----:B------:R-:W-:-:S13]  /*4eb0*/  ISETP.NE.AND P0, PT, R16, 0x3, PT ;  /* 0x000000031000780c */ /* 0x000fda0003f05270 */
[----:B------:R-:W-:Y:S05]  /*4ec0*/  @!P0 BRA `(.L_x_119) ;  /* 0x0000000000048947 */ /* 0x000fea0003800000 */
[----:B------:R-:W-:Y:S01]  /*4ed0*/  BPT.TRAP 0x1 ;  /* 0x000000040000795c */ /* 0x000fe20000300000 */
.L_x_119:
[----:B------:R-:W0:Y:S01]  /*4ee0*/  S2R R3, SR_CgaCtaId ;  /* 0x0000000000037919 */ /* 0x000e220000008800 */
[----:B------:R-:W-:Y:S02]  /*4ef0*/  MOV R2, 0x400 ;  /* 0x0000040000027802 */ /* 0x000fe40000000f00 */
[----:B------:R-:W-:Y:S02]  /*4f00*/  SHF.L.U32 R4, R0, 0x1f, RZ ;  /* 0x0000001f00047819 */ /* 0x000fe400000006ff */
[----:B0-----:R-:W-:-:S05]  /*4f10*/  LEA R2, R3, R2, 0x18 ;  /* 0x0000000203027211 */ /* 0x001fca00078ec0ff */
[----:B------:R-:W-:-:S04]  /*4f20*/  VIADD R2, R2, 0x28 ;  /* 0x0000002802027836 */ /* 0x000fc80000000000 */
[C---:B------:R-:W-:Y:S02]  /*4f30*/  IMAD R9, R7.reuse, 0x8, R2 ;  /* 0x0000000807097824 */ /* 0x040fe400078e0202 */
[----:B------:R-:W-:Y:S02]  /*4f40*/  VIADD R7, R7, 0x1 ;  /* 0x0000000107077836 */ /* 0x000fe40000000000 */
[----:B------:R-:W0:Y:S03]  /*4f50*/  SYNCS.PHASECHK.TRANS64.TRYWAIT P0, [R9+URZ], R4 ;  /* 0x00000004090075a7 */ /* 0x000e26000800017f */
[----:B------:R-:W-:-:S04]  /*4f60*/  ISETP.NE.AND P1, PT, R7, 0x5, PT ;  /* 0x000000050700780c */ /* 0x000fc80003f25270 */
[----:B------:R-:W-:Y:S02]  /*4f70*/  SEL R3, RZ, 0x1, P1 ;  /* 0x00000001ff037807 */ /* 0x000fe40000800000 */
[----:B------:R-:W-:Y:S02]  /*4f80*/  SEL R7, R7, RZ, P1 ;  /* 0x000000ff07077207 */ /* 0x000fe40000800000 */
[----:B------:R-:W-:-:S03]  /*4f90*/  LOP3.LUT R6, R0, R3, RZ, 0x3c, !PT ;  /* 0x0000000300067212 */ /* 0x000fc600078e3cff */
[----:B------:R-:W-:Y:S01]  /*4fa0*/  IMAD R8, R7, 0x8, R2 ;  /* 0x0000000807087824 */ /* 0x000fe200078e0202 */
[----:B------:R-:W-:Y:S01]  /*4fb0*/  SHF.L.U32 R5, R6, 0x1f, RZ ;  /* 0x0000001f06057819 */ /* 0x000fe200000006ff */
[----:B0-----:R-:W-:Y:S06]  /*4fc0*/  @!P0 BRA `(.L_x_120) ;  /* 0x00000004002c8947 */ /* 0x001fec0003800000 */
.L_x_134:
[----:B------:R-:W1:Y:S01]  /*4fd0*/  SYNCS.PHASECHK.TRANS64.TRYWAIT P0, [R8+URZ], R5 ;  /* 0x00000005080075a7 */ /* 0x000e62000800017f */
[----:B------:R-:W-:-:S05]  /*4fe0*/  VIADD R0, R7, 0x1 ;  /* 0x0000000107007836 */ /* 0x000fca0000000000 */
[----:B------:R-:W-:-:S04]  /*4ff0*/  ISETP.NE.AND P1, PT, R0, 0x5, PT ;  /* 0x000000050000780c */ /* 0x000fc80003f25270 */
[----:B------:R-:W-:Y:S02]  /*5000*/  SEL R3, RZ, 0x1, P1 ;  /* 0x00000001ff037807 */ /* 0x000fe40000800000 */
[----:B------:R-:W-:Y:S02]  /*5010*/  SEL R7, R0, RZ, P1 ;  /* 0x000000ff00077207 */ /* 0x000fe40000800000 */
[----:B------:R-:W-:-:S03]  /*5020*/  LOP3.LUT R6, R6, R3, RZ, 0x3c, !PT ;  /* 0x0000000306067212 */ /* 0x000fc600078e3cff */
[----:B0-----:R-:W-:Y:S01]  /*5030*/  IMAD R9, R7, 0x8, R2 ;  /* 0x0000000807097824 */ /* 0x001fe200078e0202 */
[----:B------:R-:W-:Y:S01]  /*5040*/  SHF.L.U32 R4, R6, 0x1f, RZ ;  /* 0x0000001f06047819 */ /* 0x000fe200000006ff */
[----:B-1----:R-:W-:Y:S06]  /*5050*/  @!P0 BRA `(.L_x_121) ;  /* 0x00000004001c8947 */ /* 0x002fec0003800000 */
.L_x_135:
[----:B------:R-:W1:Y:S01]  /*5060*/  SYNCS.PHASECHK.TRANS64.TRYWAIT P0, [R9+URZ], R4 ;  /* 0x00000004090075a7 */ /* 0x000e62000800017f */
[----:B------:R-:W-:-:S05]  /*5070*/  VIADD R0, R7, 0x1 ;  /* 0x0000000107007836 */ /* 0x000fca0000000000 */
[----:B------:R-:W-:-:S04]  /*5080*/  ISETP.NE.AND P1, PT, R0, 0x5, PT ;  /* 0x000000050000780c */ /* 0x000fc80003f25270 */
[----:B------:R-:W-:Y:S02]  /*5090*/  SEL R3, RZ, 0x1, P1 ;  /* 0x00000001ff037807 */ /* 0x000fe40000800000 */
[----:B------:R-:W-:Y:S02]  /*50a0*/  SEL R7, R0, RZ, P1 ;  /* 0x000000ff00077207 */ /* 0x000fe40000800000 */
[----:B------:R-:W-:-:S03]  /*50b0*/  LOP3.LUT R11, R6, R3, RZ, 0x3c, !PT ;  /* 0x00000003060b7212 */ /* 0x000fc600078e3cff */
[----:B------:R-:W-:Y:S01]  /*50c0*/  IMAD R6, R7, 0x8, R2 ;  /* 0x0000000807067824 */ /* 0x000fe200078e0202 */
[----:B0-----:R-:W-:Y:S01]  /*50d0*/  SHF.L.U32 R5, R11, 0x1f, RZ ;  /* 0x0000001f0b057819 */ /* 0x001fe200000006ff */
[----:B-1----:R-:W-:Y:S06]  /*50e0*/  @!P0 BRA `(.L_x_122) ;  /* 0x00000004000c8947 */ /* 0x002fec0003800000 */
.L_x_136:
[----:B------:R-:W1:Y:S01]  /*50f0*/  SYNCS.PHASECHK.TRANS64.TRYWAIT P0, [R6+URZ], R5 ;  /* 0x00000005060075a7 */ /* 0x000e62000800017f */
[----:B------:R-:W-:-:S05]  /*5100*/  VIADD R0, R7, 0x1 ;  /* 0x0000000107007836 */ /* 0x000fca0000000000 */
[----:B------:R-:W-:-:S04]  /*5110*/  ISETP.NE.AND P1, PT, R0, 0x5, PT ;  /* 0x000000050000780c */ /* 0x000fc80003f25270 */
[----:B0-----:R-:W-:Y:S02]  /*5120*/  SEL R4, RZ, 0x1, P1 ;  /* 0x00000001ff047807 */ /* 0x001fe40000800000 */
[----:B------:R-:W-:Y:S02]  /*5130*/  SEL R3, R0, RZ, P1 ;  /* 0x000000ff00037207 */ /* 0x000fe40000800000 */
[----:B------:R-:W-:Y:S01]  /*5140*/  LOP3.LUT R0, R11, R4, RZ, 0x3c, !PT ;  /* 0x000000040b007212 */ /* 0x000fe200078e3cff */
[----:B-1----:R-:W-:Y:S06]  /*5150*/  @!P0 BRA `(.L_x_123) ;  /* 0x0000000400048947 */ /* 0x002fec0003800000 */
.L_x_137:
[----:B------:R-:W-:Y:S01]  /*5160*/  IMAD R3, R3, 0x8, R2 ;  /* 0x0000000803037824 */ /* 0x000fe200078e0202 */
[----:B------:R-:W-:-:S07]  /*5170*/  SHF.L.U32 R0, R0, 0x1f, RZ ;  /* 0x0000001f00007819 */ /* 0x000fce00000006ff */
.L_x_124:
[----:B-1----:R1:W2:Y:S02]  /*5180*/  SYNCS.PHASECHK.TRANS64.TRYWAIT P0, [R3+URZ], R0 ;  /* 0x00000000030075a7 */ /* 0x0022a4000800017f */
[----:B--2---:R-:W-:Y:S05]  /*5190*/  @!P0 NANOSLEEP.SYNCS 0x989680 ;  /* 0x009896800000895d */ /* 0x004fea0003900000 */
[----:B------:R-:W2:Y:S02]  /*51a0*/  @!P0 SYNCS.PHASECHK.TRANS64 P0, [R3+URZ], R0 ;  /* 0x00000000030085a7 */ /* 0x000ea4000800007f */
[----:B--2---:R-:W-:Y:S05]  /*51b0*/  @!P0 BRA `(.L_x_124) ;  /* 0xfffffffc00f08947 */ /* 0x004fea000383ffff */
.L_x_118:
[----:B------:R-:W-:Y:S05]  /*51c0*/  BSYNC B0 ;  /* 0x0000000000007941 */ /* 0x000fea0003800000 */
.L_x_117:
[----:B------:R-:W-:Y:S05]  /*51d0*/  EXIT ;  /* 0x000000000000794d */ /* 0x000fea0003800000 */
.L_x_15:
[----:B-1----:R1:W2:Y:S02]  /*51e0*/  SYNCS.PHASECHK.TRANS64.TRYWAIT P0, [R63+URZ], R0 ;  /* 0x000000003f0075a7 */ /* 0x0022a4000800017f */
[----:B--2---:R-:W-:Y:S05]  /*51f0*/  @!P0 NANOSLEEP.SYNCS 0x989680 ;  /* 0x009896800000895d */ /* 0x004fea0003900000 */
[----:B------:R-:W2:Y:S02]  /*5200*/  @!P0 SYNCS.PHASECHK.TRANS64 P0, [R63+URZ], R0 ;  /* 0x000000003f0085a7 */ /* 0x000ea4000800007f */
[----:B--2---:R-:W-:Y:S05]  /*5210*/  @!P0 BRA `(.L_x_15) ;  /* 0xfffffffc00f08947 */ /* 0x004fea000383ffff */
[----:B------:R-:W-:Y:S05]  /*5220*/  BRA `(.L_x_125) ;  /* 0xffffffc000b87947 */ /* 0x000fea000383ffff */
.L_x_20:
[----:B--2---:R2:W3:Y:S02]  /*5230*/  SYNCS.PHASECHK.TRANS64.TRYWAIT P1, [R3+URZ], R0 ;  /* 0x00000000030075a7 */ /* 0x0044e4000802017f */
[----:B---3--:R-:W-:Y:S05]  /*5240*/  @!P1 NANOSLEEP.SYNCS 0x989680 ;  /* 0x009896800000995d */ /* 0x008fea0003900000 */
[----:B------:R-:W3:Y:S02]  /*5250*/  @!P1 SYNCS.PHASECHK.TRANS64 P1, [R3+URZ], R0 ;  /* 0x00000000030095a7 */ /* 0x000ee4000802007f */
[----:B---3--:R-:W-:Y:S05]  /*5260*/  @!P1 BRA `(.L_x_20) ;  /* 0xfffffffc00f09947 */ /* 0x008fea000383ffff */
[----:B------:R-:W-:Y:S05]  /*5270*/  BRA `(.L_x_19) ;  /* 0xffffffc400207947 */ /* 0x000fea000383ffff */
.L_x_25:
[----:B--2---:R-:W-:-:S04]  /*5280*/  IMAD.U32 R4, RZ, RZ, UR4 ;  /* 0x00000004ff047e24 */ /* 0x004fc8000f8e00ff */
[----:B------:R2:W3:Y:S03]  /*5290*/  SYNCS.PHASECHK.TRANS64.TRYWAIT P1, [R4+URZ], R3 ;  /* 0x00000003040075a7 */ /* 0x0004e6000802017f */
[----:B---3--:R-:W-:Y:S05]  /*52a0*/  @!P1 NANOSLEEP.SYNCS 0x989680 ;  /* 0x009896800000995d */ /* 0x008fea0003900000 */
[----:B------:R-:W3:Y:S02]  /*52b0*/  @!P1 SYNCS.PHASECHK.TRANS64 P1, [R4+URZ], R3 ;  /* 0x00000003040095a7 */ /* 0x000ee4000802007f */
[----:B---3--:R-:W-:Y:S05]  /*52c0*/  @!P1 BRA `(.L_x_25) ;  /* 0xfffffffc00ec9947 */ /* 0x008fea000383ffff */
[----:B------:R-:W-:Y:S05]  /*52d0*/  BRA `(.L_x_24) ;  /* 0xffffffc400987947 */ /* 0x000fea000383ffff */
.L_x_31:
[----:B---3--:R3:W4:Y:S02]  /*52e0*/  SYNCS.PHASECHK.TRANS64.TRYWAIT P0, [R63+URZ+0x10], R0 ;  /* 0x000010003f0075a7 */ /* 0x008724000800017f */
[----:B----4-:R-:W-:Y:S05]  /*52f0*/  @!P0 NANOSLEEP.SYNCS 0x989680 ;  /* 0x009896800000895d */ /* 0x010fea0003900000 */
[----:B------:R-:W4:Y:S02]  /*5300*/  @!P0 SYNCS.PHASECHK.TRANS64 P0, [R63+URZ+0x10], R0 ;  /* 0x000010003f0085a7 */ /* 0x000f24000800007f */
[----:B----4-:R-:W-:Y:S05]  /*5310*/  @!P0 BRA `(.L_x_31) ;  /* 0xfffffffc00f08947 */ /* 0x010fea000383ffff */
[----:B------:R-:W-:Y:S05]  /*5320*/  BRA `(.L_x_126) ;  /* 0xffffffc800907947 */ /* 0x000fea000383ffff */
.L_x_104:
[----:B------:R-:W-:Y:S01]  /*5330*/  BSSY B1, `(.L_x_127) ;  /* 0x0000006000017945 */ /* 0x000fe20003800000 */
[----:B------:R-:W-:-:S07]  /*5340*/  IMAD.MOV.U32 R15, RZ, RZ, -0x1 ;  /* 0xffffffffff0f7424 */ /* 0x000fce00078e00ff */
[----:B-----5:R-:W-:Y:S05]  /*5350*/  WARPSYNC.COLLECTIVE R15, `(.L_x_128) ;  /* 0x000000000f0c7348 */ /* 0x020fea0003c00000 */
[----:B------:R-:W-:Y:S02]  /*5360*/  ELECT P6, UR62, PT ;  /* 0x00000000003e782f */ /* 0x000fe400038c0000 */
[----:B------:R-:W-:Y:S01]  /*5370*/  MOV R14, UR62 ;  /* 0x0000003e000e7c02 */ /* 0x000fe20008000f00 */
[----:B-----5:R-:W-:Y:S10]  /*5380*/  ENDCOLLECTIVE ;  /* 0x000000000000791b */ /* 0x020ff40003800000 */
.L_x_128:
[----:B------:R-:W-:Y:S05]  /*5390*/  BSYNC B1 ;  /* 0x0000000000017941 */ /* 0x000fea0003800000 */
.L_x_127:
[----:B------:R-:W-:Y:S05]  /*53a0*/  BRA `(.L_x_129) ;  /* 0xffffffec00e87947 */ /* 0x000fea000383ffff */
.L_x_107:
[----:B0-----:R0:W1:Y:S02]  /*53b0*/  SYNCS.PHASECHK.TRANS64.TRYWAIT P1, [R10+URZ+0x28], R5 ;  /* 0x000028050a0075a7 */ /* 0x001064000802017f */
[----:B-1----:R-:W-:Y:S05]  /*53c0*/  @!P1 NANOSLEEP.SYNCS 0x989680 ;  /* 0x009896800000995d */ /* 0x002fea0003900000 */
[----:B------:R-:W1:Y:S02]  /*53d0*/  @!P1 SYNCS.PHASECHK.TRANS64 P1, [R10+URZ+0x28], R5 ;  /* 0x000028050a0095a7 */ /* 0x000e64000802007f */
[----:B-1----:R-:W-:Y:S05]  /*53e0*/  @!P1 BRA `(.L_x_107) ;  /* 0xfffffffc00f09947 */ /* 0x002fea000383ffff */
[----:B------:R-:W-:Y:S05]  /*53f0*/  BRA `(.L_x_130) ;  /* 0xfffffff0001c7947 */ /* 0x000fea000383ffff */
.L_x_116:
[----:B------:R-:W-:Y:S01]  /*5400*/  BSSY B0, `(.L_x_131) ;  /* 0x0000006000007945 */ /* 0x000fe20003800000 */
[----:B------:R-:W-:-:S07]  /*5410*/  IMAD.MOV.U32 R15, RZ, RZ, -0x1 ;  /* 0xffffffffff0f7424 */ /* 0x000fce00078e00ff */
[----:B-----5:R-:W-:Y:S05]  /*5420*/  WARPSYNC.COLLECTIVE R15, `(.L_x_132) ;  /* 0x000000000f0c7348 */ /* 0x020fea0003c00000 */
[----:B------:R-:W-:Y:S02]  /*5430*/  ELECT P6, UR62, PT ;  /* 0x00000000003e782f */ /* 0x000fe400038c0000 */
[----:B------:R-:W-:Y:S01]  /*5440*/  MOV R14, UR62 ;  /* 0x0000003e000e7c02 */ /* 0x000fe20008000f00 */
[----:B-----5:R-:W-:Y:S10]  /*5450*/  ENDCOLLECTIVE ;  /* 0x000000000000791b */ /* 0x020ff40003800000 */
.L_x_132:
[----:B------:R-:W-:Y:S05]  /*5460*/  BSYNC B0 ;  /* 0x0000000000007941 */ /* 0x000fea0003800000 */
.L_x_131:
[----:B------:R-:W-:Y:S05]  /*5470*/  BRA `(.L_x_133) ;  /* 0xfffffff800807947 */ /* 0x000fea000383ffff */
.L_x_120:
[----:B0-----:R0:W1:Y:S02]  /*5480*/  SYNCS.PHASECHK.TRANS64.TRYWAIT P0, [R9+URZ], R4 ;  /* 0x00000004090075a7 */ /* 0x001064000800017f */
[----:B-1----:R-:W-:Y:S05]  /*5490*/  @!P0 NANOSLEEP.SYNCS 0x989680 ;  /* 0x009896800000895d */ /* 0x002fea0003900000 */
[----:B------:R-:W1:Y:S02]  /*54a0*/  @!P0 SYNCS.PHASECHK.TRANS64 P0, [R9+URZ], R4 ;  /* 0x00000004090085a7 */ /* 0x000e64000800007f */
[----:B-1----:R-:W-:Y:S05]  /*54b0*/  @!P0 BRA `(.L_x_120) ;  /* 0xfffffffc00f08947 */ /* 0x002fea000383ffff */
[----:B------:R-:W-:Y:S05]  /*54c0*/  BRA `(.L_x_134) ;  /* 0xfffffff800c07947 */ /* 0x000fea000383ffff */
.L_x_121:
[----:B0-----:R0:W1:Y:S02]  /*54d0*/  SYNCS.PHASECHK.TRANS64.TRYWAIT P0, [R8+URZ], R5 ;  /* 0x00000005080075a7 */ /* 0x001064000800017f */
[----:B-1----:R-:W-:Y:S05]  /*54e0*/  @!P0 NANOSLEEP.SYNCS 0x989680 ;  /* 0x009896800000895d */ /* 0x002fea0003900000 */
[----:B------:R-:W1:Y:S02]  /*54f0*/  @!P0 SYNCS.PHASECHK.TRANS64 P0, [R8+URZ], R5 ;  /* 0x00000005080085a7 */ /* 0x000e64000800007f */
[----:B-1----:R-:W-:Y:S05]  /*5500*/  @!P0 BRA `(.L_x_121) ;  /* 0xfffffffc00f08947 */ /* 0x002fea000383ffff */
[----:B------:R-:W-:Y:S05]  /*5510*/  BRA `(.L_x_135) ;  /* 0xfffffff800d07947 */ /* 0x000fea000383ffff */
.L_x_122:
[----:B0-----:R0:W1:Y:S02]  /*5520*/  SYNCS.PHASECHK.TRANS64.TRYWAIT P0, [R9+URZ], R4 ;  /* 0x00000004090075a7 */ /* 0x001064000800017f */
[----:B-1----:R-:W-:Y:S05]  /*5530*/  @!P0 NANOSLEEP.SYNCS 0x989680 ;  /* 0x009896800000895d */ /* 0x002fea0003900000 */
[----:B------:R-:W1:Y:S02]  /*5540*/  @!P0 SYNCS.PHASECHK.TRANS64 P0, [R9+URZ], R4 ;  /* 0x00000004090085a7 */ /* 0x000e64000800007f */
[----:B-1----:R-:W-:Y:S05]  /*5550*/  @!P0 BRA `(.L_x_122) ;  /* 0xfffffffc00f08947 */ /* 0x002fea000383ffff */
[----:B------:R-:W-:Y:S05]  /*5560*/  BRA `(.L_x_136) ;  /* 0xfffffff800e07947 */ /* 0x000fea000383ffff */
.L_x_123:
[----:B0-----:R0:W1:Y:S02]  /*5570*/  SYNCS.PHASECHK.TRANS64.TRYWAIT P0, [R6+URZ], R5 ;  /* 0x00000005060075a7 */ /* 0x001064000800017f */
[----:B-1----:R-:W-:Y:S05]  /*5580*/  @!P0 NANOSLEEP.SYNCS 0x989680 ;  /* 0x009896800000895d */ /* 0x002fea0003900000 */
[----:B------:R-:W1:Y:S02]  /*5590*/  @!P0 SYNCS.PHASECHK.TRANS64 P0, [R6+URZ], R5 ;  /* 0x00000005060085a7 */ /* 0x000e64000800007f */
[----:B-1----:R-:W-:Y:S05]  /*55a0*/  @!P0 BRA `(.L_x_123) ;  /* 0xfffffffc00f08947 */ /* 0x002fea000383ffff */
[----:B------:R-:W-:Y:S05]  /*55b0*/  BRA `(.L_x_137) ;  /* 0xfffffff800e87947 */ /* 0x000fea000383ffff */
.L_x_138:
[----:B------:R-:W-:-:S00]  /*55c0*/  BRA `(.L_x_138) ;  /* 0xfffffffc00fc7947 */ /* 0x000fc0000383ffff */
[----:B------:R-:W-:-:S00]  /*55d0*/  NOP ;  /* 0x0000000000007918 */ /* 0x000fc00000000000 */
        /* <DEDUP_REMOVED lines=10> */
.L_x_139:


//--------------------- .nv.global.init           --------------------------
	.section	.nv.global.init,"aw",@progbits
.nv.global.init:
	.type		$str$22,@object
	.size		$str$22,($str$23 - $str$22)
$str$22:
        /*0000*/ 	.byte	0x6b, 0x5f, 0x74, 0x69, 0x6c, 0x65, 0x5f, 0x63, 0x6f, 0x75, 0x6e, 0x74, 0x20, 0x3e, 0x3d, 0x20
        /*0010*/ 	.byte	0x31, 0x00
	.type		$str$23,@object
	.size		$str$23,(__unnamed_1 - $str$23)
$str$23:
        /*0012*/ 	.byte	0x2f, 0x74, 0x6d, 0x70, 0x2f, 0x63, 0x75, 0x74, 0x6c, 0x61, 0x73, 0x73, 0x5f, 0x73, 0x77, 0x65
        /*0022*/ 	.byte	0x65, 0x70, 0x5f, 0x73, 0x72, 0x63, 0x2f, 0x69, 0x6e, 0x63, 0x6c, 0x75, 0x64, 0x65, 0x2f, 0x63
        /*0032*/ 	.byte	0x75, 0x74, 0x6c, 0x61, 0x73, 0x73, 0x2f, 0x67, 0x65, 0x6d, 0x6d, 0x2f, 0x63, 0x6f, 0x6c, 0x6c
        /*0042*/ 	.byte	0x65, 0x63, 0x74, 0x69, 0x76, 0x65, 0x2f, 0x73, 0x6d, 0x39, 0x30, 0x5f, 0x6d, 0x6d, 0x61, 0x5f
        /*0052*/ 	.byte	0x74, 0x6d, 0x61, 0x5f, 0x67, 0x6d, 0x6d, 0x61, 0x5f, 0x73, 0x73, 0x5f, 0x77, 0x61, 0x72, 0x70
        /*0062*/ 	.byte	0x73, 0x70, 0x65, 0x63, 0x69, 0x61, 0x6c, 0x69, 0x7a, 0x65, 0x64, 0x2e, 0x68, 0x70, 0x70, 0x00
	.type		__unnamed_1,@object
	.size		__unnamed_1,(.L_0 - __unnamed_1)
__unnamed_1:
        /*0072*/ 	.byte	0x76, 0x6f, 0x69, 0x64, 0x20, 0x63, 0x75, 0x74, 0x6c, 0x61, 0x73, 0x73, 0x3a, 0x3a, 0x67, 0x65
        /* <DEDUP_REMOVED lines=171> */
        /*0b32*/ 	.byte	0x65, 0x6e, 0x74, 0x69, 0x74, 0x79, 0x5d, 0x00
.L_0:


//--------------------- .nv.shared._ZN7cutlass13device_kernelINS_4gemm6kernel13GemmUniversalIN4cute5tupleIJiiiiEEENS1_10collective13CollectiveMmaINS1_34MainloopSm90TmaGmmaWarpSpecializedILi5ENS5_IJNS4_1CILi1EEESB_SB_EEENS1_32KernelTmaWarpSpecializedPingpongEEENS5_IJNSA_ILi64EEESF_SF_EEEaNS5_IJlSB_lEEEaSH_NS4_8TiledMMAINS4_8MMA_AtomIJNS4_4SM904GMMA26MMA_64x64x32_S32S8S8_SS_TNEEEENS4_6LayoutISC_NS5_IJNSA_ILi0EEESP_SP_EEEEENS5_IJNS4_10UnderscoreESS_SS_EEEEENS4_13SM90_TMA_LOADENS4_14ComposedLayoutINS4_7SwizzleILi2ELi4ELi3EEENS4_18smem_ptr_flag_bitsILi8EEENSO_INS5_IJNSA_ILi8EEESF_EEENS5_IJSF_SB_EEEEEEEvNS4_8identityESV_S15_vS16_EENS_8epilogue10collective6detail29Sm90TmaWarpSpecializedAdapterINS19_15DefaultEpilogueIaSH_SH_NS18_6thread17LinearCombinationIaLi1EiiLNS1D_9ScaleType4KindE0ELNS_15FloatRoundStyleE2EaEENS1_15EpilogueDefaultEEEEEvvEEEEvNT_6ParamsE --------------------------
	.section	.nv.shared._ZN7cutlass13device_kernelINS_4gemm6kernel13GemmUniversalIN4cute5tupleIJiiiiEEENS1_10collective13CollectiveMmaINS1_34MainloopSm90TmaGmmaWarpSpecializedILi5ENS5_IJNS4_1CILi1EEESB_SB_EEENS1_32KernelTmaWarpSpecializedPingpongEEENS5_IJNSA_ILi64EEESF_SF_EEEaNS5_IJlSB_lEEEaSH_NS4_8TiledMMAINS4_8MMA_AtomIJNS4_4SM904GMMA26MMA_64x64x32_S32S8S8_SS_TNEEEENS4_6LayoutISC_NS5_IJNSA_ILi0EEESP_SP_EEEEENS5_IJNS4_10UnderscoreESS_SS_EEEEENS4_13SM90_TMA_LOADENS4_14ComposedLayoutINS4_7SwizzleILi2ELi4ELi3EEENS4_18smem_ptr_flag_bitsILi8EEENSO_INS5_IJNSA_ILi8EEESF_EEENS5_IJSF_SB_EEEEEEEvNS4_8identityESV_S15_vS16_EENS_8epilogue10collective6detail29Sm90TmaWarpSpecializedAdapterINS19_15DefaultEpilogueIaSH_SH_NS18_6thread17LinearCombinationIaLi1EiiLNS1D_9ScaleType4KindE0ELNS_15FloatRoundStyleE2EaEENS1_15EpilogueDefaultEEEEEvvEEEEvNT_6ParamsE,"aw",@nobits
	.sectionflags	@""
	.align	16
	.zero		1024


//--------------------- .nv.shared.reserved.0     --------------------------
	.section	.nv.shared.reserved.0,"aw",@nobits
	.weak		__nv_reservedSMEM_offset_0_alias
	.size		__nv_reservedSMEM_offset_0_alias, 0, 0
	.other		__nv_reservedSMEM_offset_0_alias,@"STO_CUDA_RESERVED_SHARED STV_DEFAULT"
__nv_reservedSMEM_offset_0_alias:
	.zero		0


//--------------------- .nv.global                --------------------------
	.section	.nv.global,"aw",@nobits
.nv.global:
	.type		_ZN40_INTERNAL_171e591f_4_k_cu_844ca8e4_311584cute1_E,@object
	.size		_ZN40_INTERNAL_171e591f_4_k_cu_844ca8e4_311584cute1_E,(_ZN40_INTERNAL_171e591f_4_k_cu_844ca8e4_311584cuda3std3__45__cpo6cbeginE - _ZN40_INTERNAL_171e591f_4_k_cu_844ca8e4_311584cute1_E)
_ZN40_INTERNAL_171e591f_4_k_cu_844ca8e4_311584cute1_E:
	.zero		1
	.type		_ZN40_INTERNAL_171e591f_4_k_cu_844ca8e4_311584cuda3std3__45__cpo6cbeginE,@object
	.size		_ZN40_INTERNAL_171e591f_4_k_cu_844ca8e4_311584cuda3std3__45__cpo6cbeginE,(_ZN40_INTERNAL_171e591f_4_k_cu_844ca8e4_311584cuda3std3__48in_placeE - _ZN40_INTERNAL_171e591f_4_k_cu_844ca8e4_311584cuda3std3__45__cpo6cbeginE)
_ZN40_INTERNAL_171e591f_4_k_cu_844ca8e4_311584cuda3std3__45__cpo6cbeginE:
	.zero		1
	.type		_ZN40_INTERNAL_171e591f_4_k_cu_844ca8e4_311584cuda3std3__48in_placeE,@object
	.size		_ZN40_INTERNAL_171e591f_4_k_cu_844ca8e4_311584cuda3std3__48in_placeE,(_ZN40_INTERNAL_171e591f_4_k_cu_844ca8e4_311584cuda3std6ranges3__45__cpo9iter_moveE - _ZN40_INTERNAL_171e591f_4_k_cu_844ca8e4_311584cuda3std3__48in_placeE)
_ZN40_INTERNAL_171e591f_4_k_cu_844ca8e4_311584cuda3std3__48in_placeE:
	.zero		1
	.type		_ZN40_INTERNAL_171e591f_4_k_cu_844ca8e4_311584cuda3std6ranges3__45__cpo9iter_moveE,@object
	.size		_ZN40_INTERNAL_171e591f_4_k_cu_844ca8e4_311584cuda3std6ranges3__45__cpo9iter_moveE,(_ZN40_INTERNAL_171e591f_4_k_cu_844ca8e4_311584cuda3std3__45__cpo5beginE - _ZN40_INTERNAL_171e591f_4_k_cu_844ca8e4_311584cuda3std6ranges3__45__cpo9iter_moveE)
_ZN40_INTERNAL_171e591f_4_k_cu_844ca8e4_311584cuda3std6ranges3__45__cpo9iter_moveE:
	.zero		1
	.type		_ZN40_INTERNAL_171e591f_4_k_cu_844ca8e4_311584cuda3std3__45__cpo5beginE,@object
	.size		_ZN40_INTERNAL_171e591f_4_k_cu_844ca8e4_311584cuda3std3__45__cpo5beginE,(_ZN40_INTERNAL_171e591f_4_k_cu_844ca8e4_311584cuda3std3__442_GLOBAL__N__171e591f_4_k_cu_844ca8e4_311586ignoreE - _ZN40_INTERNAL_171e591f_4_k_cu_844ca8e4_311584cuda3std3__45__cpo5beginE)
_ZN40_INTERNAL_171e591f_4_k_cu_844ca8e4_311584cuda3std3__45__cpo5beginE:
	.zero		1
	.type		_ZN40_INTERNAL_171e591f_4_k_cu_844ca8e4_311584cuda3std3__442_GLOBAL__N__171e591f_4_k_cu_844ca8e4_311586ignoreE,@object
	.size		_ZN40_INTERNAL_171e591f_4_k_cu_844ca8e4_311584cuda3std3__442_GLOBAL__N__171e591f_4_k_cu_844ca8e4_311586ignoreE,(_ZN40_INTERNAL_171e591f_4_k_cu_844ca8e4_311584cute7productE - _ZN40_INTERNAL_171e591f_4_k_cu_844ca8e4_311584cuda3std3__442_GLOBAL__N__171e591f_4_k_cu_844ca8e4_311586ignoreE)
_ZN40_INTERNAL_171e591f_4_k_cu_844ca8e4_311584cuda3std3__442_GLOBAL__N__171e591f_4_k_cu_844ca8e4_311586ignoreE:
	.zero		1
	.type		_ZN40_INTERNAL_171e591f_4_k_cu_844ca8e4_311584cute7productE,@object
	.size		_ZN40_INTERNAL_171e591f_4_k_cu_844ca8e4_311584cute7productE,(_ZN40_INTERNAL_171e591f_4_k_cu_844ca8e4_311584cuda3std3__45__cpo3endE - _ZN40_INTERNAL_171e591f_4_k_cu_844ca8e4_311584cute7productE)
_ZN40_INTERNAL_171e591f_4_k_cu_844ca8e4_311584cute7productE:
	.zero		1
	.type		_ZN40_INTERNAL_171e591f_4_k_cu_844ca8e4_311584cuda3std3__45__cpo3endE,@object
	.size		_ZN40_INTERNAL_171e591f_4_k_cu_844ca8e4_311584cuda3std3__45__cpo3endE,(_ZN40_INTERNAL_171e591f_4_k_cu_844ca8e4_311584cuda3std3__419piecewise_constructE - _ZN40_INTERNAL_171e591f_4_k_cu_844ca8e4_311584cuda3std3__45__cpo3endE)
_ZN40_INTERNAL_171e591f_4_k_cu_844ca8e4_311584cuda3std3__45__cpo3endE:
	.zero		1
	.type		_ZN40_INTERNAL_171e591f_4_k_cu_844ca8e4_311584cuda3std3__419piecewise_constructE,@object
	.size		_ZN40_INTERNAL_171e591f_4_k_cu_844ca8e4_311584cuda3std3__419piecewise_constructE,(_ZN40_INTERNAL_171e591f_4_k_cu_844ca8e4_311584cuda3std3__45__cpo4cendE - _ZN40_INTERNAL_171e591f_4_k_cu_844ca8e4_311584cuda3std3__419piecewise_constructE)
_ZN40_INTERNAL_171e591f_4_k_cu_844ca8e4_311584cuda3std3__419piecewise_constructE:
	.zero		1
	.type		_ZN40_INTERNAL_171e591f_4_k_cu_844ca8e4_311584cuda3std3__45__cpo4cendE,@object
	.size		_ZN40_INTERNAL_171e591f_4_k_cu_844ca8e4_311584cuda3std3__45__cpo4cendE,(_ZN40_INTERNAL_171e591f_4_k_cu_844ca8e4_311584cuda3std6ranges3__45__cpo4swapE - _ZN40_INTERNAL_171e591f_4_k_cu_844ca8e4_311584cuda3std3__45__cpo4cendE)
_ZN40_INTERNAL_171e591f_4_k_cu_844ca8e4_311584cuda3std3__45__cpo4cendE:
	.zero		1
	.type		_ZN40_INTERNAL_171e591f_4_k_cu_844ca8e4_311584cuda3std6ranges3__45__cpo4swapE,@object
	.size		_ZN40_INTERNAL_171e591f_4_k_cu_844ca8e4_311584cuda3std6ranges3__45__cpo4swapE,(.L_8 - _ZN40_INTERNAL_171e591f_4_k_cu_844ca8e4_311584cuda3std6ranges3__45__cpo4swapE)
_ZN40_INTERNAL_171e591f_4_k_cu_844ca8e4_311584cuda3std6ranges3__45__cpo4swapE:
	.zero		1
.L_8:


//--------------------- .nv.constant0._ZN7cutlass13device_kernelINS_4gemm6kernel13GemmUniversalIN4cute5tupleIJiiiiEEENS1_10collective13CollectiveMmaINS1_34MainloopSm90TmaGmmaWarpSpecializedILi5ENS5_IJNS4_1CILi1EEESB_SB_EEENS1_32KernelTmaWarpSpecializedPingpongEEENS5_IJNSA_ILi64EEESF_SF_EEEaNS5_IJlSB_lEEEaSH_NS4_8TiledMMAINS4_8MMA_AtomIJNS4_4SM904GMMA26MMA_64x64x32_S32S8S8_SS_TNEEEENS4_6LayoutISC_NS5_IJNSA_ILi0EEESP_SP_EEEEENS5_IJNS4_10UnderscoreESS_SS_EEEEENS4_13SM90_TMA_LOADENS4_14ComposedLayoutINS4_7SwizzleILi2ELi4ELi3EEENS4_18smem_ptr_flag_bitsILi8EEENSO_INS5_IJNSA_ILi8EEESF_EEENS5_IJSF_SB_EEEEEEEvNS4_8identityESV_S15_vS16_EENS_8epilogue10collective6detail29Sm90TmaWarpSpecializedAdapterINS19_15DefaultEpilogueIaSH_SH_NS18_6thread17LinearCombinationIaLi1EiiLNS1D_9ScaleType4KindE0ELNS_15FloatRoundStyleE2EaEENS1_15EpilogueDefaultEEEEEvvEEEEvNT_6ParamsE --------------------------
	.section	.nv.constant0._ZN7cutlass13device_kernelINS_4gemm6kernel13GemmUniversalIN4cute5tupleIJiiiiEEENS1_10collective13CollectiveMmaINS1_34MainloopSm90TmaGmmaWarpSpecializedILi5ENS5_IJNS4_1CILi1EEESB_SB_EEENS1_32KernelTmaWarpSpecializedPingpongEEENS5_IJNSA_ILi64EEESF_SF_EEEaNS5_IJlSB_lEEEaSH_NS4_8TiledMMAINS4_8MMA_AtomIJNS4_4SM904GMMA26MMA_64x64x32_S32S8S8_SS_TNEEEENS4_6LayoutISC_NS5_IJNSA_ILi0EEESP_SP_EEEEENS5_IJNS4_10UnderscoreESS_SS_EEEEENS4_13SM90_TMA_LOADENS4_14ComposedLayoutINS4_7SwizzleILi2ELi4ELi3EEENS4_18smem_ptr_flag_bitsILi8EEENSO_INS5_IJNSA_ILi8EEESF_EEENS5_IJSF_SB_EEEEEEEvNS4_8identityESV_S15_vS16_EENS_8epilogue10collective6detail29Sm90TmaWarpSpecializedAdapterINS19_15DefaultEpilogueIaSH_SH_NS18_6thread17LinearCombinationIaLi1EiiLNS1D_9ScaleType4KindE0ELNS_15FloatRoundStyleE2EaEENS1_15EpilogueDefaultEEEEEvvEEEEvNT_6ParamsE,"a",@progbits
	.sectionflags	@""
	.align	4
.nv.constant0._ZN7cutlass13device_kernelINS_4gemm6kernel13GemmUniversalIN4cute5tupleIJiiiiEEENS1_10collective13CollectiveMmaINS1_34MainloopSm90TmaGmmaWarpSpecializedILi5ENS5_IJNS4_1CILi1EEESB_SB_EEENS1_32KernelTmaWarpSpecializedPingpongEEENS5_IJNSA_ILi64EEESF_SF_EEEaNS5_IJlSB_lEEEaSH_NS4_8TiledMMAINS4_8MMA_AtomIJNS4_4SM904GMMA26MMA_64x64x32_S32S8S8_SS_TNEEEENS4_6LayoutISC_NS5_IJNSA_ILi0EEESP_SP_EEEEENS5_IJNS4_10UnderscoreESS_SS_EEEEENS4_13SM90_TMA_LOADENS4_14ComposedLayoutINS4_7SwizzleILi2ELi4ELi3EEENS4_18smem_ptr_flag_bitsILi8EEENSO_INS5_IJNSA_ILi8EEESF_EEENS5_IJSF_SB_EEEEEEEvNS4_8identityESV_S15_vS16_EENS_8epilogue10collective6detail29Sm90TmaWarpSpecializedAdapterINS19_15DefaultEpilogueIaSH_SH_NS18_6thread17LinearCombinationIaLi1EiiLNS1D_9ScaleType4KindE0ELNS_15FloatRoundStyleE2EaEENS1_15EpilogueDefaultEEEEEvvEEEEvNT_6ParamsE:
	.zero		1664


//--------------------- SYMBOLS --------------------------

	.type		.nv.reservedSmem.offset0,@object
	.size		.nv.reservedSmem.offset0,0x4
	.type		__assertfail,@function
